//
// Generated by NVIDIA NVVM Compiler
//
// Compiler Build ID: CL-36424714
// Cuda compilation tools, release 13.0, V13.0.88
// Based on NVVM 20.0.0
//

.version 9.0
.target sm_100
.address_size 64

	// .globl	_ZN3cub18CUB_300001_SM_10006detail11EmptyKernelIvEEvv
.global .align 1 .b8 _ZN30_INTERNAL_37f92302_4_k_cu_main4cuda3std3__45__cpo5beginE[1];
.global .align 1 .b8 _ZN30_INTERNAL_37f92302_4_k_cu_main4cuda3std3__45__cpo3endE[1];
.global .align 1 .b8 _ZN30_INTERNAL_37f92302_4_k_cu_main4cuda3std3__45__cpo6cbeginE[1];
.global .align 1 .b8 _ZN30_INTERNAL_37f92302_4_k_cu_main4cuda3std3__45__cpo4cendE[1];
.global .align 1 .b8 _ZN30_INTERNAL_37f92302_4_k_cu_main4cuda3std3__45__cpo6rbeginE[1];
.global .align 1 .b8 _ZN30_INTERNAL_37f92302_4_k_cu_main4cuda3std3__45__cpo4rendE[1];
.global .align 1 .b8 _ZN30_INTERNAL_37f92302_4_k_cu_main4cuda3std3__45__cpo7crbeginE[1];
.global .align 1 .b8 _ZN30_INTERNAL_37f92302_4_k_cu_main4cuda3std3__45__cpo5crendE[1];
.global .align 1 .b8 _ZN30_INTERNAL_37f92302_4_k_cu_main4cuda3std3__432_GLOBAL__N__37f92302_4_k_cu_main6ignoreE[1];
.global .align 1 .b8 _ZN30_INTERNAL_37f92302_4_k_cu_main4cuda3std3__419piecewise_constructE[1];
.global .align 1 .b8 _ZN30_INTERNAL_37f92302_4_k_cu_main4cuda3std3__48in_placeE[1];
.global .align 1 .b8 _ZN30_INTERNAL_37f92302_4_k_cu_main4cuda3std3__420unreachable_sentinelE[1];
.global .align 1 .b8 _ZN30_INTERNAL_37f92302_4_k_cu_main4cuda3std3__47nulloptE[1];
.global .align 1 .b8 _ZN30_INTERNAL_37f92302_4_k_cu_main4cuda3std3__48unexpectE[1];
.global .align 1 .b8 _ZN30_INTERNAL_37f92302_4_k_cu_main4cuda3std6ranges3__45__cpo4swapE[1];
.global .align 1 .b8 _ZN30_INTERNAL_37f92302_4_k_cu_main4cuda3std6ranges3__45__cpo9iter_moveE[1];
.global .align 1 .b8 _ZN30_INTERNAL_37f92302_4_k_cu_main4cuda3std6ranges3__45__cpo5beginE[1];
.global .align 1 .b8 _ZN30_INTERNAL_37f92302_4_k_cu_main4cuda3std6ranges3__45__cpo3endE[1];
.global .align 1 .b8 _ZN30_INTERNAL_37f92302_4_k_cu_main4cuda3std6ranges3__45__cpo6cbeginE[1];
.global .align 1 .b8 _ZN30_INTERNAL_37f92302_4_k_cu_main4cuda3std6ranges3__45__cpo4cendE[1];
.global .align 1 .b8 _ZN30_INTERNAL_37f92302_4_k_cu_main4cuda3std6ranges3__45__cpo7advanceE[1];
.global .align 1 .b8 _ZN30_INTERNAL_37f92302_4_k_cu_main4cuda3std6ranges3__45__cpo9iter_swapE[1];
.global .align 1 .b8 _ZN30_INTERNAL_37f92302_4_k_cu_main4cuda3std6ranges3__45__cpo4nextE[1];
.global .align 1 .b8 _ZN30_INTERNAL_37f92302_4_k_cu_main4cuda3std6ranges3__45__cpo4prevE[1];
.global .align 1 .b8 _ZN30_INTERNAL_37f92302_4_k_cu_main4cuda3std6ranges3__45__cpo4dataE[1];
.global .align 1 .b8 _ZN30_INTERNAL_37f92302_4_k_cu_main4cuda3std6ranges3__45__cpo5cdataE[1];
.global .align 1 .b8 _ZN30_INTERNAL_37f92302_4_k_cu_main4cuda3std6ranges3__45__cpo4sizeE[1];
.global .align 1 .b8 _ZN30_INTERNAL_37f92302_4_k_cu_main4cuda3std6ranges3__45__cpo5ssizeE[1];
.global .align 1 .b8 _ZN30_INTERNAL_37f92302_4_k_cu_main4cuda3std6ranges3__45__cpo8distanceE[1];
.global .align 1 .b8 _ZN30_INTERNAL_37f92302_4_k_cu_main6thrust24THRUST_300001_SM_1000_NS8cuda_cub3parE[1];
.global .align 1 .b8 _ZN30_INTERNAL_37f92302_4_k_cu_main6thrust24THRUST_300001_SM_1000_NS8cuda_cub10par_nosyncE[1];
.global .align 1 .b8 _ZN30_INTERNAL_37f92302_4_k_cu_main6thrust24THRUST_300001_SM_1000_NS6system6detail10sequential3seqE[1];
.global .align 1 .b8 _ZN30_INTERNAL_37f92302_4_k_cu_main6thrust24THRUST_300001_SM_1000_NS12placeholders2_1E[1];
.global .align 1 .b8 _ZN30_INTERNAL_37f92302_4_k_cu_main6thrust24THRUST_300001_SM_1000_NS12placeholders2_2E[1];
.global .align 1 .b8 _ZN30_INTERNAL_37f92302_4_k_cu_main6thrust24THRUST_300001_SM_1000_NS12placeholders2_3E[1];
.global .align 1 .b8 _ZN30_INTERNAL_37f92302_4_k_cu_main6thrust24THRUST_300001_SM_1000_NS12placeholders2_4E[1];
.global .align 1 .b8 _ZN30_INTERNAL_37f92302_4_k_cu_main6thrust24THRUST_300001_SM_1000_NS12placeholders2_5E[1];
.global .align 1 .b8 _ZN30_INTERNAL_37f92302_4_k_cu_main6thrust24THRUST_300001_SM_1000_NS12placeholders2_6E[1];
.global .align 1 .b8 _ZN30_INTERNAL_37f92302_4_k_cu_main6thrust24THRUST_300001_SM_1000_NS12placeholders2_7E[1];
.global .align 1 .b8 _ZN30_INTERNAL_37f92302_4_k_cu_main6thrust24THRUST_300001_SM_1000_NS12placeholders2_8E[1];
.global .align 1 .b8 _ZN30_INTERNAL_37f92302_4_k_cu_main6thrust24THRUST_300001_SM_1000_NS12placeholders2_9E[1];
.global .align 1 .b8 _ZN30_INTERNAL_37f92302_4_k_cu_main6thrust24THRUST_300001_SM_1000_NS12placeholders3_10E[1];
.global .align 1 .b8 _ZN30_INTERNAL_37f92302_4_k_cu_main6thrust24THRUST_300001_SM_1000_NS3seqE[1];

.visible .entry _ZN3cub18CUB_300001_SM_10006detail11EmptyKernelIvEEvv()
{


	ret;

}
	// .globl	_ZN3cub18CUB_300001_SM_10006detail8for_each13static_kernelINS2_12policy_hub_t12policy_500_tEmN6thrust24THRUST_300001_SM_1000_NS8cuda_cub20__uninitialized_fill7functorINS7_10device_ptrIdEEdEEEEvT0_T1_
.visible .entry _ZN3cub18CUB_300001_SM_10006detail8for_each13static_kernelINS2_12policy_hub_t12policy_500_tEmN6thrust24THRUST_300001_SM_1000_NS8cuda_cub20__uninitialized_fill7functorINS7_10device_ptrIdEEdEEEEvT0_T1_(
	.param .u64 _ZN3cub18CUB_300001_SM_10006detail8for_each13static_kernelINS2_12policy_hub_t12policy_500_tEmN6thrust24THRUST_300001_SM_1000_NS8cuda_cub20__uninitialized_fill7functorINS7_10device_ptrIdEEdEEEEvT0_T1__param_0,
	.param .align 8 .b8 _ZN3cub18CUB_300001_SM_10006detail8for_each13static_kernelINS2_12policy_hub_t12policy_500_tEmN6thrust24THRUST_300001_SM_1000_NS8cuda_cub20__uninitialized_fill7functorINS7_10device_ptrIdEEdEEEEvT0_T1__param_1[16]
)
.maxntid 256
{
	.reg .pred 	%p<4>;
	.reg .b32 	%r<5>;
	.reg .b64 	%rd<16>;
	.reg .b64 	%fd<3>;

	ld.param.f64 	%fd2, [_ZN3cub18CUB_300001_SM_10006detail8for_each13static_kernelINS2_12policy_hub_t12policy_500_tEmN6thrust24THRUST_300001_SM_1000_NS8cuda_cub20__uninitialized_fill7functorINS7_10device_ptrIdEEdEEEEvT0_T1__param_1+8];
	ld.param.u64 	%rd4, [_ZN3cub18CUB_300001_SM_10006detail8for_each13static_kernelINS2_12policy_hub_t12policy_500_tEmN6thrust24THRUST_300001_SM_1000_NS8cuda_cub20__uninitialized_fill7functorINS7_10device_ptrIdEEdEEEEvT0_T1__param_1];
	ld.param.u64 	%rd5, [_ZN3cub18CUB_300001_SM_10006detail8for_each13static_kernelINS2_12policy_hub_t12policy_500_tEmN6thrust24THRUST_300001_SM_1000_NS8cuda_cub20__uninitialized_fill7functorINS7_10device_ptrIdEEdEEEEvT0_T1__param_0];
	mov.u32 	%r2, %ctaid.x;
	mul.wide.u32 	%rd1, %r2, 512;
	sub.s64 	%rd2, %rd5, %rd1;
	setp.lt.u64 	%p1, %rd2, 512;
	@%p1 bra 	$L__BB1_2;
	mov.u32 	%r4, %tid.x;
	cvta.to.global.u64 	%rd11, %rd4;
	cvt.u64.u32 	%rd12, %r4;
	add.s64 	%rd13, %rd1, %rd12;
	shl.b64 	%rd14, %rd13, 3;
	add.s64 	%rd15, %rd11, %rd14;
	st.global.f64 	[%rd15], %fd2;
	st.global.f64 	[%rd15+2048], %fd2;
	bra.uni 	$L__BB1_6;
$L__BB1_2:
	cvta.to.global.u64 	%rd6, %rd4;
	mov.u32 	%r1, %tid.x;
	cvt.u64.u32 	%rd7, %r1;
	setp.le.u64 	%p2, %rd2, %rd7;
	add.s64 	%rd8, %rd1, %rd7;
	shl.b64 	%rd9, %rd8, 3;
	add.s64 	%rd3, %rd6, %rd9;
	@%p2 bra 	$L__BB1_4;
	st.global.f64 	[%rd3], %fd2;
$L__BB1_4:
	add.s32 	%r3, %r1, 256;
	cvt.u64.u32 	%rd10, %r3;
	setp.le.u64 	%p3, %rd2, %rd10;
	@%p3 bra 	$L__BB1_6;
	st.global.f64 	[%rd3+2048], %fd2;
$L__BB1_6:
	ret;

}
	// .globl	_ZN3cub18CUB_300001_SM_10006detail9transform16transform_kernelINS2_10policy_hubILb1EN4cuda3std3__45tupleIJN6thrust24THRUST_300001_SM_1000_NS17counting_iteratorIiNSA_11use_defaultESC_SC_EEEEEE10policy1000Ei7fillRngNSA_6detail15normal_iteratorINSA_10device_ptrIdEEEEJSD_EEEvT0_iT1_T2_DpNS2_10kernel_argIT3_EE
.visible .entry _ZN3cub18CUB_300001_SM_10006detail9transform16transform_kernelINS2_10policy_hubILb1EN4cuda3std3__45tupleIJN6thrust24THRUST_300001_SM_1000_NS17counting_iteratorIiNSA_11use_defaultESC_SC_EEEEEE10policy1000Ei7fillRngNSA_6detail15normal_iteratorINSA_10device_ptrIdEEEEJSD_EEEvT0_iT1_T2_DpNS2_10kernel_argIT3_EE(
	.param .u32 _ZN3cub18CUB_300001_SM_10006detail9transform16transform_kernelINS2_10policy_hubILb1EN4cuda3std3__45tupleIJN6thrust24THRUST_300001_SM_1000_NS17counting_iteratorIiNSA_11use_defaultESC_SC_EEEEEE10policy1000Ei7fillRngNSA_6detail15normal_iteratorINSA_10device_ptrIdEEEEJSD_EEEvT0_iT1_T2_DpNS2_10kernel_argIT3_EE_param_0,
	.param .u32 _ZN3cub18CUB_300001_SM_10006detail9transform16transform_kernelINS2_10policy_hubILb1EN4cuda3std3__45tupleIJN6thrust24THRUST_300001_SM_1000_NS17counting_iteratorIiNSA_11use_defaultESC_SC_EEEEEE10policy1000Ei7fillRngNSA_6detail15normal_iteratorINSA_10device_ptrIdEEEEJSD_EEEvT0_iT1_T2_DpNS2_10kernel_argIT3_EE_param_1,
	.param .align 8 .b8 _ZN3cub18CUB_300001_SM_10006detail9transform16transform_kernelINS2_10policy_hubILb1EN4cuda3std3__45tupleIJN6thrust24THRUST_300001_SM_1000_NS17counting_iteratorIiNSA_11use_defaultESC_SC_EEEEEE10policy1000Ei7fillRngNSA_6detail15normal_iteratorINSA_10device_ptrIdEEEEJSD_EEEvT0_iT1_T2_DpNS2_10kernel_argIT3_EE_param_2[24],
	.param .align 8 .b8 _ZN3cub18CUB_300001_SM_10006detail9transform16transform_kernelINS2_10policy_hubILb1EN4cuda3std3__45tupleIJN6thrust24THRUST_300001_SM_1000_NS17counting_iteratorIiNSA_11use_defaultESC_SC_EEEEEE10policy1000Ei7fillRngNSA_6detail15normal_iteratorINSA_10device_ptrIdEEEEJSD_EEEvT0_iT1_T2_DpNS2_10kernel_argIT3_EE_param_3[8],
	.param .align 8 .b8 _ZN3cub18CUB_300001_SM_10006detail9transform16transform_kernelINS2_10policy_hubILb1EN4cuda3std3__45tupleIJN6thrust24THRUST_300001_SM_1000_NS17counting_iteratorIiNSA_11use_defaultESC_SC_EEEEEE10policy1000Ei7fillRngNSA_6detail15normal_iteratorINSA_10device_ptrIdEEEEJSD_EEEvT0_iT1_T2_DpNS2_10kernel_argIT3_EE_param_4[16]
)
.maxntid 128
{
	.reg .pred 	%p<27>;
	.reg .b32 	%r<278>;
	.reg .b64 	%rd<20>;
	.reg .b64 	%fd<35>;

	ld.param.f64 	%fd1, [_ZN3cub18CUB_300001_SM_10006detail9transform16transform_kernelINS2_10policy_hubILb1EN4cuda3std3__45tupleIJN6thrust24THRUST_300001_SM_1000_NS17counting_iteratorIiNSA_11use_defaultESC_SC_EEEEEE10policy1000Ei7fillRngNSA_6detail15normal_iteratorINSA_10device_ptrIdEEEEJSD_EEEvT0_iT1_T2_DpNS2_10kernel_argIT3_EE_param_2];
	ld.param.f64 	%fd2, [_ZN3cub18CUB_300001_SM_10006detail9transform16transform_kernelINS2_10policy_hubILb1EN4cuda3std3__45tupleIJN6thrust24THRUST_300001_SM_1000_NS17counting_iteratorIiNSA_11use_defaultESC_SC_EEEEEE10policy1000Ei7fillRngNSA_6detail15normal_iteratorINSA_10device_ptrIdEEEEJSD_EEEvT0_iT1_T2_DpNS2_10kernel_argIT3_EE_param_2+8];
	ld.param.u32 	%r1, [_ZN3cub18CUB_300001_SM_10006detail9transform16transform_kernelINS2_10policy_hubILb1EN4cuda3std3__45tupleIJN6thrust24THRUST_300001_SM_1000_NS17counting_iteratorIiNSA_11use_defaultESC_SC_EEEEEE10policy1000Ei7fillRngNSA_6detail15normal_iteratorINSA_10device_ptrIdEEEEJSD_EEEvT0_iT1_T2_DpNS2_10kernel_argIT3_EE_param_4];
	ld.param.u32 	%r55, [_ZN3cub18CUB_300001_SM_10006detail9transform16transform_kernelINS2_10policy_hubILb1EN4cuda3std3__45tupleIJN6thrust24THRUST_300001_SM_1000_NS17counting_iteratorIiNSA_11use_defaultESC_SC_EEEEEE10policy1000Ei7fillRngNSA_6detail15normal_iteratorINSA_10device_ptrIdEEEEJSD_EEEvT0_iT1_T2_DpNS2_10kernel_argIT3_EE_param_0];
	ld.param.u64 	%rd7, [_ZN3cub18CUB_300001_SM_10006detail9transform16transform_kernelINS2_10policy_hubILb1EN4cuda3std3__45tupleIJN6thrust24THRUST_300001_SM_1000_NS17counting_iteratorIiNSA_11use_defaultESC_SC_EEEEEE10policy1000Ei7fillRngNSA_6detail15normal_iteratorINSA_10device_ptrIdEEEEJSD_EEEvT0_iT1_T2_DpNS2_10kernel_argIT3_EE_param_3];
	ld.param.u32 	%r54, [_ZN3cub18CUB_300001_SM_10006detail9transform16transform_kernelINS2_10policy_hubILb1EN4cuda3std3__45tupleIJN6thrust24THRUST_300001_SM_1000_NS17counting_iteratorIiNSA_11use_defaultESC_SC_EEEEEE10policy1000Ei7fillRngNSA_6detail15normal_iteratorINSA_10device_ptrIdEEEEJSD_EEEvT0_iT1_T2_DpNS2_10kernel_argIT3_EE_param_1];
	cvta.to.global.u64 	%rd1, %rd7;
	shl.b32 	%r56, %r54, 7;
	mov.u32 	%r57, %ctaid.x;
	mul.lo.s32 	%r2, %r56, %r57;
	sub.s32 	%r58, %r55, %r2;
	min.s32 	%r3, %r56, %r58;
	add.s32 	%r4, %r1, %r2;
	setp.gt.s32 	%p1, %r56, %r58;
	@%p1 bra 	$L__BB2_8;
	setp.lt.s32 	%p2, %r54, 1;
	@%p2 bra 	$L__BB2_25;
	mov.u32 	%r5, %tid.x;
	sub.f64 	%fd3, %fd2, %fd1;
	and.b32  	%r6, %r54, 3;
	setp.lt.u32 	%p3, %r54, 4;
	mov.b32 	%r274, 0;
	@%p3 bra 	$L__BB2_5;
	and.b32  	%r274, %r54, 2147483644;
	neg.s32 	%r268, %r274;
	add.s32 	%r60, %r1, %r5;
	add.s32 	%r267, %r60, %r2;
	add.s32 	%r266, %r267, 384;
	add.s32 	%r265, %r267, 256;
	mul.wide.s32 	%rd8, %r2, 8;
	add.s64 	%rd9, %rd8, %rd1;
	add.s64 	%rd2, %rd9, 2048;
	add.s32 	%r263, %r267, 128;
	mov.u32 	%r264, %r5;
$L__BB2_4:
	mul.hi.u32 	%r61, %r267, 3;
	sub.s32 	%r62, %r267, %r61;
	shr.u32 	%r63, %r62, 1;
	add.s32 	%r64, %r63, %r61;
	shr.u32 	%r65, %r64, 30;
	mul.hi.u32 	%r66, %r266, 3;
	sub.s32 	%r67, %r266, %r66;
	shr.u32 	%r68, %r67, 1;
	add.s32 	%r69, %r68, %r66;
	shr.u32 	%r70, %r69, 30;
	mul.hi.u32 	%r71, %r265, 3;
	sub.s32 	%r72, %r265, %r71;
	shr.u32 	%r73, %r72, 1;
	add.s32 	%r74, %r73, %r71;
	shr.u32 	%r75, %r74, 30;
	mul.wide.s32 	%rd10, %r264, 8;
	add.s64 	%rd11, %rd2, %rd10;
	mul.hi.u32 	%r76, %r263, 3;
	sub.s32 	%r77, %r263, %r76;
	shr.u32 	%r78, %r77, 1;
	add.s32 	%r79, %r78, %r76;
	shr.u32 	%r80, %r79, 30;
	mad.lo.s32 	%r81, %r65, -2147483647, %r267;
	max.u32 	%r82, %r81, 1;
	mul.hi.u32 	%r83, %r82, -1131474031;
	shr.u32 	%r84, %r83, 15;
	mul.lo.s32 	%r85, %r84, 44488;
	sub.s32 	%r86, %r82, %r85;
	mul.lo.s32 	%r87, %r86, 48271;
	mul.lo.s32 	%r88, %r84, 3399;
	setp.lt.u32 	%p4, %r87, %r88;
	xor.b32  	%r89, %r88, 2147483647;
	neg.s32 	%r90, %r88;
	selp.b32 	%r91, %r89, %r90, %p4;
	add.s32 	%r92, %r87, %r91;
	add.s32 	%r93, %r92, -1;
	cvt.rn.f64.u32 	%fd5, %r93;
	div.rn.f64 	%fd6, %fd5, 0d41DFFFFFFF800000;
	fma.rn.f64 	%fd7, %fd3, %fd6, %fd1;
	st.global.f64 	[%rd11+-2048], %fd7;
	mad.lo.s32 	%r94, %r80, -2147483647, %r267;
	add.s32 	%r95, %r94, 128;
	max.u32 	%r96, %r95, 1;
	mul.hi.u32 	%r97, %r96, -1131474031;
	shr.u32 	%r98, %r97, 15;
	mul.lo.s32 	%r99, %r98, 44488;
	sub.s32 	%r100, %r96, %r99;
	mul.lo.s32 	%r101, %r100, 48271;
	mul.lo.s32 	%r102, %r98, 3399;
	setp.lt.u32 	%p5, %r101, %r102;
	xor.b32  	%r103, %r102, 2147483647;
	neg.s32 	%r104, %r102;
	selp.b32 	%r105, %r103, %r104, %p5;
	add.s32 	%r106, %r101, %r105;
	add.s32 	%r107, %r106, -1;
	cvt.rn.f64.u32 	%fd8, %r107;
	div.rn.f64 	%fd9, %fd8, 0d41DFFFFFFF800000;
	fma.rn.f64 	%fd10, %fd3, %fd9, %fd1;
	st.global.f64 	[%rd11+-1024], %fd10;
	mad.lo.s32 	%r108, %r75, -2147483647, %r267;
	add.s32 	%r109, %r108, 256;
	max.u32 	%r110, %r109, 1;
	mul.hi.u32 	%r111, %r110, -1131474031;
	shr.u32 	%r112, %r111, 15;
	mul.lo.s32 	%r113, %r112, 44488;
	sub.s32 	%r114, %r110, %r113;
	mul.lo.s32 	%r115, %r114, 48271;
	mul.lo.s32 	%r116, %r112, 3399;
	setp.lt.u32 	%p6, %r115, %r116;
	xor.b32  	%r117, %r116, 2147483647;
	neg.s32 	%r118, %r116;
	selp.b32 	%r119, %r117, %r118, %p6;
	add.s32 	%r120, %r115, %r119;
	add.s32 	%r121, %r120, -1;
	cvt.rn.f64.u32 	%fd11, %r121;
	div.rn.f64 	%fd12, %fd11, 0d41DFFFFFFF800000;
	fma.rn.f64 	%fd13, %fd3, %fd12, %fd1;
	st.global.f64 	[%rd11], %fd13;
	mad.lo.s32 	%r122, %r70, -2147483647, %r267;
	add.s32 	%r123, %r122, 384;
	max.u32 	%r124, %r123, 1;
	mul.hi.u32 	%r125, %r124, -1131474031;
	shr.u32 	%r126, %r125, 15;
	mul.lo.s32 	%r127, %r126, 44488;
	sub.s32 	%r128, %r124, %r127;
	mul.lo.s32 	%r129, %r128, 48271;
	mul.lo.s32 	%r130, %r126, 3399;
	setp.lt.u32 	%p7, %r129, %r130;
	xor.b32  	%r131, %r130, 2147483647;
	neg.s32 	%r132, %r130;
	selp.b32 	%r133, %r131, %r132, %p7;
	add.s32 	%r134, %r129, %r133;
	add.s32 	%r135, %r134, -1;
	cvt.rn.f64.u32 	%fd14, %r135;
	div.rn.f64 	%fd15, %fd14, 0d41DFFFFFFF800000;
	fma.rn.f64 	%fd16, %fd3, %fd15, %fd1;
	st.global.f64 	[%rd11+1024], %fd16;
	add.s32 	%r268, %r268, 4;
	add.s32 	%r267, %r267, 512;
	add.s32 	%r266, %r266, 512;
	add.s32 	%r265, %r265, 512;
	add.s32 	%r264, %r264, 512;
	add.s32 	%r263, %r263, 512;
	setp.eq.s32 	%p8, %r268, 0;
	@%p8 bra 	$L__BB2_5;
	bra.uni 	$L__BB2_4;
$L__BB2_5:
	setp.eq.s32 	%p9, %r6, 0;
	@%p9 bra 	$L__BB2_25;
	mul.wide.s32 	%rd12, %r2, 8;
	add.s64 	%rd6, %rd1, %rd12;
	shl.b32 	%r136, %r274, 7;
	add.s32 	%r277, %r5, %r136;
	add.s32 	%r137, %r1, %r5;
	add.s32 	%r138, %r137, %r2;
	add.s32 	%r276, %r138, %r136;
	neg.s32 	%r275, %r6;
$L__BB2_7:
	.pragma "nounroll";
	mul.wide.s32 	%rd13, %r277, 8;
	add.s64 	%rd14, %rd6, %rd13;
	mul.hi.u32 	%r139, %r276, 3;
	sub.s32 	%r140, %r276, %r139;
	shr.u32 	%r141, %r140, 1;
	add.s32 	%r142, %r141, %r139;
	shr.u32 	%r143, %r142, 30;
	mul.lo.s32 	%r144, %r143, 2147483647;
	sub.s32 	%r145, %r276, %r144;
	max.u32 	%r146, %r145, 1;
	mul.hi.u32 	%r147, %r146, 1581746633;
	shr.u32 	%r148, %r147, 14;
	mul.lo.s32 	%r149, %r148, 44488;
	sub.s32 	%r150, %r146, %r149;
	mul.lo.s32 	%r151, %r150, 48271;
	mul.lo.s32 	%r152, %r148, 3399;
	setp.lt.u32 	%p10, %r151, %r152;
	xor.b32  	%r153, %r152, 2147483647;
	neg.s32 	%r154, %r152;
	selp.b32 	%r155, %r153, %r154, %p10;
	add.s32 	%r156, %r151, %r155;
	add.s32 	%r157, %r156, -1;
	cvt.rn.f64.u32 	%fd17, %r157;
	div.rn.f64 	%fd18, %fd17, 0d41DFFFFFFF800000;
	fma.rn.f64 	%fd19, %fd3, %fd18, %fd1;
	st.global.f64 	[%rd14], %fd19;
	add.s32 	%r277, %r277, 128;
	add.s32 	%r276, %r276, 128;
	add.s32 	%r275, %r275, 1;
	setp.ne.s32 	%p11, %r275, 0;
	@%p11 bra 	$L__BB2_7;
	bra.uni 	$L__BB2_25;
$L__BB2_8:
	setp.lt.s32 	%p12, %r54, 1;
	@%p12 bra 	$L__BB2_25;
	mov.u32 	%r13, %tid.x;
	sub.f64 	%fd4, %fd2, %fd1;
	and.b32  	%r14, %r54, 3;
	setp.lt.u32 	%p13, %r54, 4;
	mov.b32 	%r270, 0;
	@%p13 bra 	$L__BB2_20;
	and.b32  	%r270, %r54, 2147483644;
	mul.wide.s32 	%rd15, %r2, 8;
	add.s64 	%rd3, %rd1, %rd15;
	mov.b32 	%r269, 0;
$L__BB2_11:
	shl.b32 	%r160, %r269, 7;
	add.s32 	%r29, %r160, %r13;
	setp.ge.s32 	%p14, %r29, %r3;
	mul.wide.s32 	%rd16, %r29, 8;
	add.s64 	%rd4, %rd3, %rd16;
	@%p14 bra 	$L__BB2_13;
	add.s32 	%r161, %r29, %r4;
	mul.hi.u32 	%r162, %r161, 3;
	sub.s32 	%r163, %r161, %r162;
	shr.u32 	%r164, %r163, 1;
	add.s32 	%r165, %r164, %r162;
	shr.u32 	%r166, %r165, 30;
	mul.lo.s32 	%r167, %r166, 2147483647;
	sub.s32 	%r168, %r161, %r167;
	max.u32 	%r169, %r168, 1;
	mul.hi.u32 	%r170, %r169, 1581746633;
	shr.u32 	%r171, %r170, 14;
	mul.lo.s32 	%r172, %r171, 44488;
	sub.s32 	%r173, %r169, %r172;
	mul.lo.s32 	%r174, %r173, 48271;
	mul.lo.s32 	%r175, %r171, 3399;
	setp.lt.u32 	%p15, %r174, %r175;
	xor.b32  	%r176, %r175, 2147483647;
	neg.s32 	%r177, %r175;
	selp.b32 	%r178, %r176, %r177, %p15;
	add.s32 	%r179, %r174, %r178;
	add.s32 	%r180, %r179, -1;
	cvt.rn.f64.u32 	%fd20, %r180;
	div.rn.f64 	%fd21, %fd20, 0d41DFFFFFFF800000;
	fma.rn.f64 	%fd22, %fd4, %fd21, %fd1;
	st.global.f64 	[%rd4], %fd22;
$L__BB2_13:
	add.s32 	%r30, %r29, 128;
	setp.ge.s32 	%p16, %r30, %r3;
	@%p16 bra 	$L__BB2_15;
	add.s32 	%r181, %r30, %r4;
	mul.hi.u32 	%r182, %r181, 3;
	sub.s32 	%r183, %r181, %r182;
	shr.u32 	%r184, %r183, 1;
	add.s32 	%r185, %r184, %r182;
	shr.u32 	%r186, %r185, 30;
	mul.lo.s32 	%r187, %r186, 2147483647;
	sub.s32 	%r188, %r181, %r187;
	max.u32 	%r189, %r188, 1;
	mul.hi.u32 	%r190, %r189, 1581746633;
	shr.u32 	%r191, %r190, 14;
	mul.lo.s32 	%r192, %r191, 44488;
	sub.s32 	%r193, %r189, %r192;
	mul.lo.s32 	%r194, %r193, 48271;
	mul.lo.s32 	%r195, %r191, 3399;
	setp.lt.u32 	%p17, %r194, %r195;
	xor.b32  	%r196, %r195, 2147483647;
	neg.s32 	%r197, %r195;
	selp.b32 	%r198, %r196, %r197, %p17;
	add.s32 	%r199, %r194, %r198;
	add.s32 	%r200, %r199, -1;
	cvt.rn.f64.u32 	%fd23, %r200;
	div.rn.f64 	%fd24, %fd23, 0d41DFFFFFFF800000;
	fma.rn.f64 	%fd25, %fd4, %fd24, %fd1;
	st.global.f64 	[%rd4+1024], %fd25;
$L__BB2_15:
	add.s32 	%r31, %r29, 256;
	setp.ge.s32 	%p18, %r31, %r3;
	@%p18 bra 	$L__BB2_17;
	add.s32 	%r201, %r31, %r4;
	mul.hi.u32 	%r202, %r201, 3;
	sub.s32 	%r203, %r201, %r202;
	shr.u32 	%r204, %r203, 1;
	add.s32 	%r205, %r204, %r202;
	shr.u32 	%r206, %r205, 30;
	mul.lo.s32 	%r207, %r206, 2147483647;
	sub.s32 	%r208, %r201, %r207;
	max.u32 	%r209, %r208, 1;
	mul.hi.u32 	%r210, %r209, 1581746633;
	shr.u32 	%r211, %r210, 14;
	mul.lo.s32 	%r212, %r211, 44488;
	sub.s32 	%r213, %r209, %r212;
	mul.lo.s32 	%r214, %r213, 48271;
	mul.lo.s32 	%r215, %r211, 3399;
	setp.lt.u32 	%p19, %r214, %r215;
	xor.b32  	%r216, %r215, 2147483647;
	neg.s32 	%r217, %r215;
	selp.b32 	%r218, %r216, %r217, %p19;
	add.s32 	%r219, %r214, %r218;
	add.s32 	%r220, %r219, -1;
	cvt.rn.f64.u32 	%fd26, %r220;
	div.rn.f64 	%fd27, %fd26, 0d41DFFFFFFF800000;
	fma.rn.f64 	%fd28, %fd4, %fd27, %fd1;
	st.global.f64 	[%rd4+2048], %fd28;
$L__BB2_17:
	add.s32 	%r32, %r29, 384;
	setp.ge.s32 	%p20, %r32, %r3;
	@%p20 bra 	$L__BB2_19;
	add.s32 	%r221, %r32, %r4;
	mul.hi.u32 	%r222, %r221, 3;
	sub.s32 	%r223, %r221, %r222;
	shr.u32 	%r224, %r223, 1;
	add.s32 	%r225, %r224, %r222;
	shr.u32 	%r226, %r225, 30;
	mul.lo.s32 	%r227, %r226, 2147483647;
	sub.s32 	%r228, %r221, %r227;
	max.u32 	%r229, %r228, 1;
	mul.hi.u32 	%r230, %r229, 1581746633;
	shr.u32 	%r231, %r230, 14;
	mul.lo.s32 	%r232, %r231, 44488;
	sub.s32 	%r233, %r229, %r232;
	mul.lo.s32 	%r234, %r233, 48271;
	mul.lo.s32 	%r235, %r231, 3399;
	setp.lt.u32 	%p21, %r234, %r235;
	xor.b32  	%r236, %r235, 2147483647;
	neg.s32 	%r237, %r235;
	selp.b32 	%r238, %r236, %r237, %p21;
	add.s32 	%r239, %r234, %r238;
	add.s32 	%r240, %r239, -1;
	cvt.rn.f64.u32 	%fd29, %r240;
	div.rn.f64 	%fd30, %fd29, 0d41DFFFFFFF800000;
	fma.rn.f64 	%fd31, %fd4, %fd30, %fd1;
	st.global.f64 	[%rd4+3072], %fd31;
$L__BB2_19:
	add.s32 	%r269, %r269, 4;
	setp.ne.s32 	%p22, %r269, %r270;
	@%p22 bra 	$L__BB2_11;
$L__BB2_20:
	setp.eq.s32 	%p23, %r14, 0;
	@%p23 bra 	$L__BB2_25;
	mul.wide.s32 	%rd17, %r2, 8;
	add.s64 	%rd5, %rd1, %rd17;
	shl.b32 	%r241, %r270, 7;
	add.s32 	%r273, %r13, %r241;
	add.s32 	%r242, %r1, %r13;
	add.s32 	%r243, %r242, %r2;
	add.s32 	%r272, %r243, %r241;
	neg.s32 	%r271, %r14;
$L__BB2_22:
	.pragma "nounroll";
	setp.ge.s32 	%p24, %r273, %r3;
	@%p24 bra 	$L__BB2_24;
	mul.hi.u32 	%r244, %r272, 3;
	sub.s32 	%r245, %r272, %r244;
	shr.u32 	%r246, %r245, 1;
	add.s32 	%r247, %r246, %r244;
	shr.u32 	%r248, %r247, 30;
	mul.lo.s32 	%r249, %r248, 2147483647;
	sub.s32 	%r250, %r272, %r249;
	max.u32 	%r251, %r250, 1;
	mul.hi.u32 	%r252, %r251, 1581746633;
	shr.u32 	%r253, %r252, 14;
	mul.lo.s32 	%r254, %r253, 44488;
	sub.s32 	%r255, %r251, %r254;
	mul.lo.s32 	%r256, %r255, 48271;
	mul.lo.s32 	%r257, %r253, 3399;
	setp.lt.u32 	%p25, %r256, %r257;
	xor.b32  	%r258, %r257, 2147483647;
	neg.s32 	%r259, %r257;
	selp.b32 	%r260, %r258, %r259, %p25;
	add.s32 	%r261, %r256, %r260;
	add.s32 	%r262, %r261, -1;
	cvt.rn.f64.u32 	%fd32, %r262;
	div.rn.f64 	%fd33, %fd32, 0d41DFFFFFFF800000;
	fma.rn.f64 	%fd34, %fd4, %fd33, %fd1;
	mul.wide.s32 	%rd18, %r273, 8;
	add.s64 	%rd19, %rd5, %rd18;
	st.global.f64 	[%rd19], %fd34;
$L__BB2_24:
	add.s32 	%r273, %r273, 128;
	add.s32 	%r272, %r272, 128;
	add.s32 	%r271, %r271, 1;
	setp.eq.s32 	%p26, %r271, 0;
	@%p26 bra 	$L__BB2_25;
	bra.uni 	$L__BB2_22;
$L__BB2_25:
	ret;

}
	// .globl	_ZN3cub18CUB_300001_SM_10006detail9transform16transform_kernelINS2_10policy_hubILb1EN4cuda3std3__45tupleIJN6thrust24THRUST_300001_SM_1000_NS17counting_iteratorIiNSA_11use_defaultESC_SC_EEEEEE10policy1000El7fillRngNSA_6detail15normal_iteratorINSA_10device_ptrIdEEEEJSD_EEEvT0_iT1_T2_DpNS2_10kernel_argIT3_EE
.visible .entry _ZN3cub18CUB_300001_SM_10006detail9transform16transform_kernelINS2_10policy_hubILb1EN4cuda3std3__45tupleIJN6thrust24THRUST_300001_SM_1000_NS17counting_iteratorIiNSA_11use_defaultESC_SC_EEEEEE10policy1000El7fillRngNSA_6detail15normal_iteratorINSA_10device_ptrIdEEEEJSD_EEEvT0_iT1_T2_DpNS2_10kernel_argIT3_EE(
	.param .u64 _ZN3cub18CUB_300001_SM_10006detail9transform16transform_kernelINS2_10policy_hubILb1EN4cuda3std3__45tupleIJN6thrust24THRUST_300001_SM_1000_NS17counting_iteratorIiNSA_11use_defaultESC_SC_EEEEEE10policy1000El7fillRngNSA_6detail15normal_iteratorINSA_10device_ptrIdEEEEJSD_EEEvT0_iT1_T2_DpNS2_10kernel_argIT3_EE_param_0,
	.param .u32 _ZN3cub18CUB_300001_SM_10006detail9transform16transform_kernelINS2_10policy_hubILb1EN4cuda3std3__45tupleIJN6thrust24THRUST_300001_SM_1000_NS17counting_iteratorIiNSA_11use_defaultESC_SC_EEEEEE10policy1000El7fillRngNSA_6detail15normal_iteratorINSA_10device_ptrIdEEEEJSD_EEEvT0_iT1_T2_DpNS2_10kernel_argIT3_EE_param_1,
	.param .align 8 .b8 _ZN3cub18CUB_300001_SM_10006detail9transform16transform_kernelINS2_10policy_hubILb1EN4cuda3std3__45tupleIJN6thrust24THRUST_300001_SM_1000_NS17counting_iteratorIiNSA_11use_defaultESC_SC_EEEEEE10policy1000El7fillRngNSA_6detail15normal_iteratorINSA_10device_ptrIdEEEEJSD_EEEvT0_iT1_T2_DpNS2_10kernel_argIT3_EE_param_2[24],
	.param .align 8 .b8 _ZN3cub18CUB_300001_SM_10006detail9transform16transform_kernelINS2_10policy_hubILb1EN4cuda3std3__45tupleIJN6thrust24THRUST_300001_SM_1000_NS17counting_iteratorIiNSA_11use_defaultESC_SC_EEEEEE10policy1000El7fillRngNSA_6detail15normal_iteratorINSA_10device_ptrIdEEEEJSD_EEEvT0_iT1_T2_DpNS2_10kernel_argIT3_EE_param_3[8],
	.param .align 8 .b8 _ZN3cub18CUB_300001_SM_10006detail9transform16transform_kernelINS2_10policy_hubILb1EN4cuda3std3__45tupleIJN6thrust24THRUST_300001_SM_1000_NS17counting_iteratorIiNSA_11use_defaultESC_SC_EEEEEE10policy1000El7fillRngNSA_6detail15normal_iteratorINSA_10device_ptrIdEEEEJSD_EEEvT0_iT1_T2_DpNS2_10kernel_argIT3_EE_param_4[16]
)
.maxntid 128
{
	.reg .pred 	%p<27>;
	.reg .b32 	%r<276>;
	.reg .b64 	%rd<26>;
	.reg .b64 	%fd<35>;

	ld.param.f64 	%fd1, [_ZN3cub18CUB_300001_SM_10006detail9transform16transform_kernelINS2_10policy_hubILb1EN4cuda3std3__45tupleIJN6thrust24THRUST_300001_SM_1000_NS17counting_iteratorIiNSA_11use_defaultESC_SC_EEEEEE10policy1000El7fillRngNSA_6detail15normal_iteratorINSA_10device_ptrIdEEEEJSD_EEEvT0_iT1_T2_DpNS2_10kernel_argIT3_EE_param_2];
	ld.param.f64 	%fd2, [_ZN3cub18CUB_300001_SM_10006detail9transform16transform_kernelINS2_10policy_hubILb1EN4cuda3std3__45tupleIJN6thrust24THRUST_300001_SM_1000_NS17counting_iteratorIiNSA_11use_defaultESC_SC_EEEEEE10policy1000El7fillRngNSA_6detail15normal_iteratorINSA_10device_ptrIdEEEEJSD_EEEvT0_iT1_T2_DpNS2_10kernel_argIT3_EE_param_2+8];
	ld.param.u32 	%r1, [_ZN3cub18CUB_300001_SM_10006detail9transform16transform_kernelINS2_10policy_hubILb1EN4cuda3std3__45tupleIJN6thrust24THRUST_300001_SM_1000_NS17counting_iteratorIiNSA_11use_defaultESC_SC_EEEEEE10policy1000El7fillRngNSA_6detail15normal_iteratorINSA_10device_ptrIdEEEEJSD_EEEvT0_iT1_T2_DpNS2_10kernel_argIT3_EE_param_4];
	ld.param.u64 	%rd8, [_ZN3cub18CUB_300001_SM_10006detail9transform16transform_kernelINS2_10policy_hubILb1EN4cuda3std3__45tupleIJN6thrust24THRUST_300001_SM_1000_NS17counting_iteratorIiNSA_11use_defaultESC_SC_EEEEEE10policy1000El7fillRngNSA_6detail15normal_iteratorINSA_10device_ptrIdEEEEJSD_EEEvT0_iT1_T2_DpNS2_10kernel_argIT3_EE_param_0];
	ld.param.u64 	%rd9, [_ZN3cub18CUB_300001_SM_10006detail9transform16transform_kernelINS2_10policy_hubILb1EN4cuda3std3__45tupleIJN6thrust24THRUST_300001_SM_1000_NS17counting_iteratorIiNSA_11use_defaultESC_SC_EEEEEE10policy1000El7fillRngNSA_6detail15normal_iteratorINSA_10device_ptrIdEEEEJSD_EEEvT0_iT1_T2_DpNS2_10kernel_argIT3_EE_param_3];
	ld.param.u32 	%r54, [_ZN3cub18CUB_300001_SM_10006detail9transform16transform_kernelINS2_10policy_hubILb1EN4cuda3std3__45tupleIJN6thrust24THRUST_300001_SM_1000_NS17counting_iteratorIiNSA_11use_defaultESC_SC_EEEEEE10policy1000El7fillRngNSA_6detail15normal_iteratorINSA_10device_ptrIdEEEEJSD_EEEvT0_iT1_T2_DpNS2_10kernel_argIT3_EE_param_1];
	cvta.to.global.u64 	%rd1, %rd9;
	shl.b32 	%r55, %r54, 7;
	mov.u32 	%r56, %ctaid.x;
	cvt.u64.u32 	%rd10, %r56;
	cvt.s64.s32 	%rd11, %r55;
	mul.lo.s64 	%rd2, %rd11, %rd10;
	sub.s64 	%rd12, %rd8, %rd2;
	min.s64 	%rd13, %rd12, %rd11;
	cvt.u32.u64 	%r2, %rd13;
	cvt.u32.u64 	%r3, %rd2;
	add.s32 	%r4, %r1, %r3;
	setp.eq.s32 	%p1, %r55, %r2;
	@%p1 bra 	$L__BB3_18;
	setp.lt.s32 	%p2, %r54, 1;
	@%p2 bra 	$L__BB3_25;
	mov.u32 	%r5, %tid.x;
	sub.f64 	%fd3, %fd2, %fd1;
	and.b32  	%r6, %r54, 3;
	setp.lt.u32 	%p3, %r54, 4;
	mov.b32 	%r272, 0;
	@%p3 bra 	$L__BB3_13;
	and.b32  	%r272, %r54, 2147483644;
	shl.b64 	%rd14, %rd2, 3;
	add.s64 	%rd3, %rd1, %rd14;
	mov.b32 	%r267, 0;
$L__BB3_4:
	shl.b32 	%r59, %r267, 7;
	add.s32 	%r29, %r59, %r5;
	setp.ge.s32 	%p4, %r29, %r2;
	mul.wide.s32 	%rd15, %r29, 8;
	add.s64 	%rd5, %rd3, %rd15;
	@%p4 bra 	$L__BB3_6;
	add.s32 	%r60, %r29, %r4;
	mul.hi.u32 	%r61, %r60, 3;
	sub.s32 	%r62, %r60, %r61;
	shr.u32 	%r63, %r62, 1;
	add.s32 	%r64, %r63, %r61;
	shr.u32 	%r65, %r64, 30;
	mul.lo.s32 	%r66, %r65, 2147483647;
	sub.s32 	%r67, %r60, %r66;
	max.u32 	%r68, %r67, 1;
	mul.hi.u32 	%r69, %r68, 1581746633;
	shr.u32 	%r70, %r69, 14;
	mul.lo.s32 	%r71, %r70, 44488;
	sub.s32 	%r72, %r68, %r71;
	mul.lo.s32 	%r73, %r72, 48271;
	mul.lo.s32 	%r74, %r70, 3399;
	setp.lt.u32 	%p5, %r73, %r74;
	xor.b32  	%r75, %r74, 2147483647;
	neg.s32 	%r76, %r74;
	selp.b32 	%r77, %r75, %r76, %p5;
	add.s32 	%r78, %r73, %r77;
	add.s32 	%r79, %r78, -1;
	cvt.rn.f64.u32 	%fd5, %r79;
	div.rn.f64 	%fd6, %fd5, 0d41DFFFFFFF800000;
	fma.rn.f64 	%fd7, %fd3, %fd6, %fd1;
	st.global.f64 	[%rd5], %fd7;
$L__BB3_6:
	add.s32 	%r30, %r29, 128;
	setp.ge.s32 	%p6, %r30, %r2;
	@%p6 bra 	$L__BB3_8;
	add.s32 	%r80, %r30, %r4;
	mul.hi.u32 	%r81, %r80, 3;
	sub.s32 	%r82, %r80, %r81;
	shr.u32 	%r83, %r82, 1;
	add.s32 	%r84, %r83, %r81;
	shr.u32 	%r85, %r84, 30;
	mul.lo.s32 	%r86, %r85, 2147483647;
	sub.s32 	%r87, %r80, %r86;
	max.u32 	%r88, %r87, 1;
	mul.hi.u32 	%r89, %r88, 1581746633;
	shr.u32 	%r90, %r89, 14;
	mul.lo.s32 	%r91, %r90, 44488;
	sub.s32 	%r92, %r88, %r91;
	mul.lo.s32 	%r93, %r92, 48271;
	mul.lo.s32 	%r94, %r90, 3399;
	setp.lt.u32 	%p7, %r93, %r94;
	xor.b32  	%r95, %r94, 2147483647;
	neg.s32 	%r96, %r94;
	selp.b32 	%r97, %r95, %r96, %p7;
	add.s32 	%r98, %r93, %r97;
	add.s32 	%r99, %r98, -1;
	cvt.rn.f64.u32 	%fd8, %r99;
	div.rn.f64 	%fd9, %fd8, 0d41DFFFFFFF800000;
	fma.rn.f64 	%fd10, %fd3, %fd9, %fd1;
	st.global.f64 	[%rd5+1024], %fd10;
$L__BB3_8:
	add.s32 	%r31, %r29, 256;
	setp.ge.s32 	%p8, %r31, %r2;
	@%p8 bra 	$L__BB3_10;
	add.s32 	%r100, %r31, %r4;
	mul.hi.u32 	%r101, %r100, 3;
	sub.s32 	%r102, %r100, %r101;
	shr.u32 	%r103, %r102, 1;
	add.s32 	%r104, %r103, %r101;
	shr.u32 	%r105, %r104, 30;
	mul.lo.s32 	%r106, %r105, 2147483647;
	sub.s32 	%r107, %r100, %r106;
	max.u32 	%r108, %r107, 1;
	mul.hi.u32 	%r109, %r108, 1581746633;
	shr.u32 	%r110, %r109, 14;
	mul.lo.s32 	%r111, %r110, 44488;
	sub.s32 	%r112, %r108, %r111;
	mul.lo.s32 	%r113, %r112, 48271;
	mul.lo.s32 	%r114, %r110, 3399;
	setp.lt.u32 	%p9, %r113, %r114;
	xor.b32  	%r115, %r114, 2147483647;
	neg.s32 	%r116, %r114;
	selp.b32 	%r117, %r115, %r116, %p9;
	add.s32 	%r118, %r113, %r117;
	add.s32 	%r119, %r118, -1;
	cvt.rn.f64.u32 	%fd11, %r119;
	div.rn.f64 	%fd12, %fd11, 0d41DFFFFFFF800000;
	fma.rn.f64 	%fd13, %fd3, %fd12, %fd1;
	st.global.f64 	[%rd5+2048], %fd13;
$L__BB3_10:
	add.s32 	%r32, %r29, 384;
	setp.ge.s32 	%p10, %r32, %r2;
	@%p10 bra 	$L__BB3_12;
	add.s32 	%r120, %r32, %r4;
	mul.hi.u32 	%r121, %r120, 3;
	sub.s32 	%r122, %r120, %r121;
	shr.u32 	%r123, %r122, 1;
	add.s32 	%r124, %r123, %r121;
	shr.u32 	%r125, %r124, 30;
	mul.lo.s32 	%r126, %r125, 2147483647;
	sub.s32 	%r127, %r120, %r126;
	max.u32 	%r128, %r127, 1;
	mul.hi.u32 	%r129, %r128, 1581746633;
	shr.u32 	%r130, %r129, 14;
	mul.lo.s32 	%r131, %r130, 44488;
	sub.s32 	%r132, %r128, %r131;
	mul.lo.s32 	%r133, %r132, 48271;
	mul.lo.s32 	%r134, %r130, 3399;
	setp.lt.u32 	%p11, %r133, %r134;
	xor.b32  	%r135, %r134, 2147483647;
	neg.s32 	%r136, %r134;
	selp.b32 	%r137, %r135, %r136, %p11;
	add.s32 	%r138, %r133, %r137;
	add.s32 	%r139, %r138, -1;
	cvt.rn.f64.u32 	%fd14, %r139;
	div.rn.f64 	%fd15, %fd14, 0d41DFFFFFFF800000;
	fma.rn.f64 	%fd16, %fd3, %fd15, %fd1;
	st.global.f64 	[%rd5+3072], %fd16;
$L__BB3_12:
	add.s32 	%r267, %r267, 4;
	setp.eq.s32 	%p12, %r267, %r272;
	@%p12 bra 	$L__BB3_13;
	bra.uni 	$L__BB3_4;
$L__BB3_13:
	setp.eq.s32 	%p13, %r6, 0;
	@%p13 bra 	$L__BB3_25;
	shl.b64 	%rd16, %rd2, 3;
	add.s64 	%rd7, %rd1, %rd16;
	shl.b32 	%r140, %r272, 7;
	add.s32 	%r275, %r5, %r140;
	add.s32 	%r141, %r1, %r5;
	add.s32 	%r142, %r141, %r3;
	add.s32 	%r274, %r142, %r140;
	neg.s32 	%r273, %r6;
$L__BB3_15:
	.pragma "nounroll";
	setp.ge.s32 	%p14, %r275, %r2;
	@%p14 bra 	$L__BB3_17;
	mul.hi.u32 	%r143, %r274, 3;
	sub.s32 	%r144, %r274, %r143;
	shr.u32 	%r145, %r144, 1;
	add.s32 	%r146, %r145, %r143;
	shr.u32 	%r147, %r146, 30;
	mul.lo.s32 	%r148, %r147, 2147483647;
	sub.s32 	%r149, %r274, %r148;
	max.u32 	%r150, %r149, 1;
	mul.hi.u32 	%r151, %r150, 1581746633;
	shr.u32 	%r152, %r151, 14;
	mul.lo.s32 	%r153, %r152, 44488;
	sub.s32 	%r154, %r150, %r153;
	mul.lo.s32 	%r155, %r154, 48271;
	mul.lo.s32 	%r156, %r152, 3399;
	setp.lt.u32 	%p15, %r155, %r156;
	xor.b32  	%r157, %r156, 2147483647;
	neg.s32 	%r158, %r156;
	selp.b32 	%r159, %r157, %r158, %p15;
	add.s32 	%r160, %r155, %r159;
	add.s32 	%r161, %r160, -1;
	cvt.rn.f64.u32 	%fd17, %r161;
	div.rn.f64 	%fd18, %fd17, 0d41DFFFFFFF800000;
	fma.rn.f64 	%fd19, %fd3, %fd18, %fd1;
	mul.wide.s32 	%rd17, %r275, 8;
	add.s64 	%rd18, %rd7, %rd17;
	st.global.f64 	[%rd18], %fd19;
$L__BB3_17:
	add.s32 	%r275, %r275, 128;
	add.s32 	%r274, %r274, 128;
	add.s32 	%r273, %r273, 1;
	setp.ne.s32 	%p16, %r273, 0;
	@%p16 bra 	$L__BB3_15;
	bra.uni 	$L__BB3_25;
$L__BB3_18:
	setp.lt.s32 	%p17, %r54, 1;
	@%p17 bra 	$L__BB3_25;
	mov.u32 	%r8, %tid.x;
	sub.f64 	%fd4, %fd2, %fd1;
	and.b32  	%r9, %r54, 3;
	setp.lt.u32 	%p18, %r54, 4;
	mov.b32 	%r268, 0;
	@%p18 bra 	$L__BB3_22;
	and.b32  	%r268, %r54, 2147483644;
	neg.s32 	%r266, %r268;
	add.s32 	%r163, %r1, %r8;
	add.s32 	%r265, %r163, %r3;
	add.s32 	%r264, %r265, 384;
	add.s32 	%r263, %r265, 256;
	shl.b64 	%rd19, %rd2, 3;
	add.s64 	%rd20, %rd19, %rd1;
	add.s64 	%rd4, %rd20, 2048;
	add.s32 	%r261, %r265, 128;
	mov.u32 	%r262, %r8;
$L__BB3_21:
	mul.hi.u32 	%r164, %r265, 3;
	sub.s32 	%r165, %r265, %r164;
	shr.u32 	%r166, %r165, 1;
	add.s32 	%r167, %r166, %r164;
	shr.u32 	%r168, %r167, 30;
	mul.hi.u32 	%r169, %r264, 3;
	sub.s32 	%r170, %r264, %r169;
	shr.u32 	%r171, %r170, 1;
	add.s32 	%r172, %r171, %r169;
	shr.u32 	%r173, %r172, 30;
	mul.hi.u32 	%r174, %r263, 3;
	sub.s32 	%r175, %r263, %r174;
	shr.u32 	%r176, %r175, 1;
	add.s32 	%r177, %r176, %r174;
	shr.u32 	%r178, %r177, 30;
	mul.wide.s32 	%rd21, %r262, 8;
	add.s64 	%rd22, %rd4, %rd21;
	mul.hi.u32 	%r179, %r261, 3;
	sub.s32 	%r180, %r261, %r179;
	shr.u32 	%r181, %r180, 1;
	add.s32 	%r182, %r181, %r179;
	shr.u32 	%r183, %r182, 30;
	mad.lo.s32 	%r184, %r168, -2147483647, %r265;
	max.u32 	%r185, %r184, 1;
	mul.hi.u32 	%r186, %r185, -1131474031;
	shr.u32 	%r187, %r186, 15;
	mul.lo.s32 	%r188, %r187, 44488;
	sub.s32 	%r189, %r185, %r188;
	mul.lo.s32 	%r190, %r189, 48271;
	mul.lo.s32 	%r191, %r187, 3399;
	setp.lt.u32 	%p19, %r190, %r191;
	xor.b32  	%r192, %r191, 2147483647;
	neg.s32 	%r193, %r191;
	selp.b32 	%r194, %r192, %r193, %p19;
	add.s32 	%r195, %r190, %r194;
	add.s32 	%r196, %r195, -1;
	cvt.rn.f64.u32 	%fd20, %r196;
	div.rn.f64 	%fd21, %fd20, 0d41DFFFFFFF800000;
	fma.rn.f64 	%fd22, %fd4, %fd21, %fd1;
	st.global.f64 	[%rd22+-2048], %fd22;
	mad.lo.s32 	%r197, %r183, -2147483647, %r265;
	add.s32 	%r198, %r197, 128;
	max.u32 	%r199, %r198, 1;
	mul.hi.u32 	%r200, %r199, -1131474031;
	shr.u32 	%r201, %r200, 15;
	mul.lo.s32 	%r202, %r201, 44488;
	sub.s32 	%r203, %r199, %r202;
	mul.lo.s32 	%r204, %r203, 48271;
	mul.lo.s32 	%r205, %r201, 3399;
	setp.lt.u32 	%p20, %r204, %r205;
	xor.b32  	%r206, %r205, 2147483647;
	neg.s32 	%r207, %r205;
	selp.b32 	%r208, %r206, %r207, %p20;
	add.s32 	%r209, %r204, %r208;
	add.s32 	%r210, %r209, -1;
	cvt.rn.f64.u32 	%fd23, %r210;
	div.rn.f64 	%fd24, %fd23, 0d41DFFFFFFF800000;
	fma.rn.f64 	%fd25, %fd4, %fd24, %fd1;
	st.global.f64 	[%rd22+-1024], %fd25;
	mad.lo.s32 	%r211, %r178, -2147483647, %r265;
	add.s32 	%r212, %r211, 256;
	max.u32 	%r213, %r212, 1;
	mul.hi.u32 	%r214, %r213, -1131474031;
	shr.u32 	%r215, %r214, 15;
	mul.lo.s32 	%r216, %r215, 44488;
	sub.s32 	%r217, %r213, %r216;
	mul.lo.s32 	%r218, %r217, 48271;
	mul.lo.s32 	%r219, %r215, 3399;
	setp.lt.u32 	%p21, %r218, %r219;
	xor.b32  	%r220, %r219, 2147483647;
	neg.s32 	%r221, %r219;
	selp.b32 	%r222, %r220, %r221, %p21;
	add.s32 	%r223, %r218, %r222;
	add.s32 	%r224, %r223, -1;
	cvt.rn.f64.u32 	%fd26, %r224;
	div.rn.f64 	%fd27, %fd26, 0d41DFFFFFFF800000;
	fma.rn.f64 	%fd28, %fd4, %fd27, %fd1;
	st.global.f64 	[%rd22], %fd28;
	mad.lo.s32 	%r225, %r173, -2147483647, %r265;
	add.s32 	%r226, %r225, 384;
	max.u32 	%r227, %r226, 1;
	mul.hi.u32 	%r228, %r227, -1131474031;
	shr.u32 	%r229, %r228, 15;
	mul.lo.s32 	%r230, %r229, 44488;
	sub.s32 	%r231, %r227, %r230;
	mul.lo.s32 	%r232, %r231, 48271;
	mul.lo.s32 	%r233, %r229, 3399;
	setp.lt.u32 	%p22, %r232, %r233;
	xor.b32  	%r234, %r233, 2147483647;
	neg.s32 	%r235, %r233;
	selp.b32 	%r236, %r234, %r235, %p22;
	add.s32 	%r237, %r232, %r236;
	add.s32 	%r238, %r237, -1;
	cvt.rn.f64.u32 	%fd29, %r238;
	div.rn.f64 	%fd30, %fd29, 0d41DFFFFFFF800000;
	fma.rn.f64 	%fd31, %fd4, %fd30, %fd1;
	st.global.f64 	[%rd22+1024], %fd31;
	add.s32 	%r266, %r266, 4;
	add.s32 	%r265, %r265, 512;
	add.s32 	%r264, %r264, 512;
	add.s32 	%r263, %r263, 512;
	add.s32 	%r262, %r262, 512;
	add.s32 	%r261, %r261, 512;
	setp.eq.s32 	%p23, %r266, 0;
	@%p23 bra 	$L__BB3_22;
	bra.uni 	$L__BB3_21;
$L__BB3_22:
	setp.eq.s32 	%p24, %r9, 0;
	@%p24 bra 	$L__BB3_25;
	shl.b64 	%rd23, %rd2, 3;
	add.s64 	%rd6, %rd1, %rd23;
	shl.b32 	%r239, %r268, 7;
	add.s32 	%r271, %r8, %r239;
	add.s32 	%r240, %r1, %r8;
	add.s32 	%r241, %r240, %r3;
	add.s32 	%r270, %r241, %r239;
	neg.s32 	%r269, %r9;
$L__BB3_24:
	.pragma "nounroll";
	mul.wide.s32 	%rd24, %r271, 8;
	add.s64 	%rd25, %rd6, %rd24;
	mul.hi.u32 	%r242, %r270, 3;
	sub.s32 	%r243, %r270, %r242;
	shr.u32 	%r244, %r243, 1;
	add.s32 	%r245, %r244, %r242;
	shr.u32 	%r246, %r245, 30;
	mul.lo.s32 	%r247, %r246, 2147483647;
	sub.s32 	%r248, %r270, %r247;
	max.u32 	%r249, %r248, 1;
	mul.hi.u32 	%r250, %r249, 1581746633;
	shr.u32 	%r251, %r250, 14;
	mul.lo.s32 	%r252, %r251, 44488;
	sub.s32 	%r253, %r249, %r252;
	mul.lo.s32 	%r254, %r253, 48271;
	mul.lo.s32 	%r255, %r251, 3399;
	setp.lt.u32 	%p25, %r254, %r255;
	xor.b32  	%r256, %r255, 2147483647;
	neg.s32 	%r257, %r255;
	selp.b32 	%r258, %r256, %r257, %p25;
	add.s32 	%r259, %r254, %r258;
	add.s32 	%r260, %r259, -1;
	cvt.rn.f64.u32 	%fd32, %r260;
	div.rn.f64 	%fd33, %fd32, 0d41DFFFFFFF800000;
	fma.rn.f64 	%fd34, %fd4, %fd33, %fd1;
	st.global.f64 	[%rd25], %fd34;
	add.s32 	%r271, %r271, 128;
	add.s32 	%r270, %r270, 128;
	add.s32 	%r269, %r269, 1;
	setp.eq.s32 	%p26, %r269, 0;
	@%p26 bra 	$L__BB3_25;
	bra.uni 	$L__BB3_24;
$L__BB3_25:
	ret;

}


// ===== COMPILED SASS (sm_100) =====

	.target	sm_100

	.elftype	@"ET_EXEC"


//--------------------- .note.nv.tkinfo           --------------------------
	.section	.note.nv.tkinfo,"",@"SHT_NOTE"
	.sectionflags	@"SHF_NOTE_NV_TKINFO"
	.tkinfo
        /*0018*/ 	.word	0x00000002
        /*0030*/ 	.string	""
        /*0030*/ 	.string	"ptxas"
        /*0030*/ 	.string	"Cuda compilation tools, release 13.0, V13.0.88"
        /*0030*/ 	.string	"Build cuda_13.0.r13.0/compiler.36424714_0"
        /*0030*/ 	.string	"-arch sm_100 -m 64 "



//--------------------- .note.nv.cuinfo           --------------------------
	.section	.note.nv.cuinfo,"",@"SHT_NOTE"
	.sectionflags	@"SHF_NOTE_NV_CUINFO"
        /*0018*/ 	.short	0x0002
        /*001a*/ 	.short	0x0064
        /*001c*/ 	.short	0x0082
	.zero		2


//--------------------- .nv.info                  --------------------------
	.section	.nv.info,"",@"SHT_CUDA_INFO"
	.align	4


	//----- nvinfo : EIATTR_REGCOUNT
	.align		4
        /*0000*/ 	.byte	0x04, 0x2f
        /*0002*/ 	.short	(.L_44 - .L_43)
	.align		4
.L_43:
        /*0004*/ 	.word	index@(_ZN3cub18CUB_300001_SM_10006detail11EmptyKernelIvEEvv)
        /*0008*/ 	.word	0x00000004


	//----- nvinfo : EIATTR_FRAME_SIZE
	.align		4
.L_44:
        /*000c*/ 	.byte	0x04, 0x11
        /*000e*/ 	.short	(.L_46 - .L_45)
	.align		4
.L_45:
        /*0010*/ 	.word	index@(_ZN3cub18CUB_300001_SM_10006detail11EmptyKernelIvEEvv)
        /*0014*/ 	.word	0x00000000


	//----- nvinfo : EIATTR_REGCOUNT
	.align		4
.L_46:
        /*0018*/ 	.byte	0x04, 0x2f
        /*001a*/ 	.short	(.L_48 - .L_47)
	.align		4
.L_47:
        /*001c*/ 	.word	index@(_ZN3cub18CUB_300001_SM_10006detail8for_each13static_kernelINS2_12policy_hub_t12policy_500_tEmN6thrust24THRUST_300001_SM_1000_NS8cuda_cub20__uninitialized_fill7functorINS7_10device_ptrIdEEdEEEEvT0_T1_)
        /*0020*/ 	.word	0x00000009


	//----- nvinfo : EIATTR_FRAME_SIZE
	.align		4
.L_48:
        /*0024*/ 	.byte	0x04, 0x11
        /*0026*/ 	.short	(.L_50 - .L_49)
	.align		4
.L_49:
        /*0028*/ 	.word	index@(_ZN3cub18CUB_300001_SM_10006detail8for_each13static_kernelINS2_12policy_hub_t12policy_500_tEmN6thrust24THRUST_300001_SM_1000_NS8cuda_cub20__uninitialized_fill7functorINS7_10device_ptrIdEEdEEEEvT0_T1_)
        /*002c*/ 	.word	0x00000000


	//----- nvinfo : EIATTR_REGCOUNT
	.align		4
.L_50:
        /*0030*/ 	.byte	0x04, 0x2f
        /*0032*/ 	.short	(.L_52 - .L_51)
	.align		4
.L_51:
        /*0034*/ 	.word	index@(_ZN3cub18CUB_300001_SM_10006detail9transform16transform_kernelINS2_10policy_hubILb1EN4cuda3std3__45tupleIJN6thrust24THRUST_300001_SM_1000_NS17counting_iteratorIiNSA_11use_defaultESC_SC_EEEEEE10policy1000Ei7fillRngNSA_6detail15normal_iteratorINSA_10device_ptrIdEEEEJSD_EEEvT0_iT1_T2_DpNS2_10kernel_argIT3_EE)
        /*0038*/ 	.word	0x00000024


	//----- nvinfo : EIATTR_FRAME_SIZE
	.align		4
.L_52:
        /*003c*/ 	.byte	0x04, 0x11
        /*003e*/ 	.short	(.L_54 - .L_53)
	.align		4
.L_53:
        /*0040*/ 	.word	index@($__internal_1_$__cuda_sm20_div_rn_f64_full)
        /*0044*/ 	.word	0x00000000


	//----- nvinfo : EIATTR_FRAME_SIZE
	.align		4
.L_54:
        /*0048*/ 	.byte	0x04, 0x11
        /*004a*/ 	.short	(.L_56 - .L_55)
	.align		4
.L_55:
        /*004c*/ 	.word	index@(_ZN3cub18CUB_300001_SM_10006detail9transform16transform_kernelINS2_10policy_hubILb1EN4cuda3std3__45tupleIJN6thrust24THRUST_300001_SM_1000_NS17counting_iteratorIiNSA_11use_defaultESC_SC_EEEEEE10policy1000Ei7fillRngNSA_6detail15normal_iteratorINSA_10device_ptrIdEEEEJSD_EEEvT0_iT1_T2_DpNS2_10kernel_argIT3_EE)
        /*0050*/ 	.word	0x00000000


	//----- nvinfo : EIATTR_REGCOUNT
	.align		4
.L_56:
        /*0054*/ 	.byte	0x04, 0x2f
        /*0056*/ 	.short	(.L_58 - .L_57)
	.align		4
.L_57:
        /*0058*/ 	.word	index@(_ZN3cub18CUB_300001_SM_10006detail9transform16transform_kernelINS2_10policy_hubILb1EN4cuda3std3__45tupleIJN6thrust24THRUST_300001_SM_1000_NS17counting_iteratorIiNSA_11use_defaultESC_SC_EEEEEE10policy1000El7fillRngNSA_6detail15normal_iteratorINSA_10device_ptrIdEEEEJSD_EEEvT0_iT1_T2_DpNS2_10kernel_argIT3_EE)
        /*005c*/ 	.word	0x00000024


	//----- nvinfo : EIATTR_FRAME_SIZE
	.align		4
.L_58:
        /*0060*/ 	.byte	0x04, 0x11
        /*0062*/ 	.short	(.L_60 - .L_59)
	.align		4
.L_59:
        /*0064*/ 	.word	index@($__internal_0_$__cuda_sm20_div_rn_f64_full)
        /*0068*/ 	.word	0x00000000


	//----- nvinfo : EIATTR_FRAME_SIZE
	.align		4
.L_60:
        /*006c*/ 	.byte	0x04, 0x11
        /*006e*/ 	.short	(.L_62 - .L_61)
	.align		4
.L_61:
        /*0070*/ 	.word	index@(_ZN3cub18CUB_300001_SM_10006detail9transform16transform_kernelINS2_10policy_hubILb1EN4cuda3std3__45tupleIJN6thrust24THRUST_300001_SM_1000_NS17counting_iteratorIiNSA_11use_defaultESC_SC_EEEEEE10policy1000El7fillRngNSA_6detail15normal_iteratorINSA_10device_ptrIdEEEEJSD_EEEvT0_iT1_T2_DpNS2_10kernel_argIT3_EE)
        /*0074*/ 	.word	0x00000000


	//----- nvinfo : EIATTR_MIN_STACK_SIZE
	.align		4
.L_62:
        /*0078*/ 	.byte	0x04, 0x12
        /*007a*/ 	.short	(.L_64 - .L_63)
	.align		4
.L_63:
        /*007c*/ 	.word	index@(_ZN3cub18CUB_300001_SM_10006detail9transform16transform_kernelINS2_10policy_hubILb1EN4cuda3std3__45tupleIJN6thrust24THRUST_300001_SM_1000_NS17counting_iteratorIiNSA_11use_defaultESC_SC_EEEEEE10policy1000El7fillRngNSA_6detail15normal_iteratorINSA_10device_ptrIdEEEEJSD_EEEvT0_iT1_T2_DpNS2_10kernel_argIT3_EE)
        /*0080*/ 	.word	0x00000000


	//----- nvinfo : EIATTR_MIN_STACK_SIZE
	.align		4
.L_64:
        /*0084*/ 	.byte	0x04, 0x12
        /*0086*/ 	.short	(.L_66 - .L_65)
	.align		4
.L_65:
        /*0088*/ 	.word	index@(_ZN3cub18CUB_300001_SM_10006detail9transform16transform_kernelINS2_10policy_hubILb1EN4cuda3std3__45tupleIJN6thrust24THRUST_300001_SM_1000_NS17counting_iteratorIiNSA_11use_defaultESC_SC_EEEEEE10policy1000Ei7fillRngNSA_6detail15normal_iteratorINSA_10device_ptrIdEEEEJSD_EEEvT0_iT1_T2_DpNS2_10kernel_argIT3_EE)
        /*008c*/ 	.word	0x00000000


	//----- nvinfo : EIATTR_MIN_STACK_SIZE
	.align		4
.L_66:
        /*0090*/ 	.byte	0x04, 0x12
        /*0092*/ 	.short	(.L_68 - .L_67)
	.align		4
.L_67:
        /*0094*/ 	.word	index@(_ZN3cub18CUB_300001_SM_10006detail8for_each13static_kernelINS2_12policy_hub_t12policy_500_tEmN6thrust24THRUST_300001_SM_1000_NS8cuda_cub20__uninitialized_fill7functorINS7_10device_ptrIdEEdEEEEvT0_T1_)
        /*0098*/ 	.word	0x00000000


	//----- nvinfo : EIATTR_MIN_STACK_SIZE
	.align		4
.L_68:
        /*009c*/ 	.byte	0x04, 0x12
        /*009e*/ 	.short	(.L_70 - .L_69)
	.align		4
.L_69:
        /*00a0*/ 	.word	index@(_ZN3cub18CUB_300001_SM_10006detail11EmptyKernelIvEEvv)
        /*00a4*/ 	.word	0x00000000
.L_70:


//--------------------- .nv.compat                --------------------------
	.section	.nv.compat,"",@"SHT_CUDA_COMPAT_INFO"
	.align	4
        /*0000*/ 	.byte	0x02, 0x09, 0x00, 0x00, 0x02, 0x02, 0x01, 0x00, 0x02, 0x05, 0x05, 0x00, 0x03, 0x07, 0x01, 0x01
        /*0010*/ 	.byte	0x02, 0x03, 0x00, 0x00, 0x02, 0x06, 0x01, 0x00, 0x04, 0x0b, 0x08, 0x00, 0x01, 0x00, 0x00, 0x00
        /*0020*/ 	.byte	0x00, 0x00, 0x00, 0x00


//--------------------- .nv.info._ZN3cub18CUB_300001_SM_10006detail9transform16transform_kernelINS2_10policy_hubILb1EN4cuda3std3__45tupleIJN6thrust24THRUST_300001_SM_1000_NS17counting_iteratorIiNSA_11use_defaultESC_SC_EEEEEE10policy1000El7fillRngNSA_6detail15normal_iteratorINSA_10device_ptrIdEEEEJSD_EEEvT0_iT1_T2_DpNS2_10kernel_argIT3_EE --------------------------
	.section	.nv.info._ZN3cub18CUB_300001_SM_10006detail9transform16transform_kernelINS2_10policy_hubILb1EN4cuda3std3__45tupleIJN6thrust24THRUST_300001_SM_1000_NS17counting_iteratorIiNSA_11use_defaultESC_SC_EEEEEE10policy1000El7fillRngNSA_6detail15normal_iteratorINSA_10device_ptrIdEEEEJSD_EEEvT0_iT1_T2_DpNS2_10kernel_argIT3_EE,"",@"SHT_CUDA_INFO"
	.sectionflags	@""
	.align	4


	//----- nvinfo : EIATTR_CUDA_API_VERSION
	.align		4
        /*0000*/ 	.byte	0x04, 0x37
        /*0002*/ 	.short	(.L_72 - .L_71)
.L_71:
        /*0004*/ 	.word	0x00000082


	//----- nvinfo : EIATTR_KPARAM_INFO
	.align		4
.L_72:
        /*0008*/ 	.byte	0x04, 0x17
        /*000a*/ 	.short	(.L_74 - .L_73)
.L_73:
        /*000c*/ 	.word	0x00000000
        /*0010*/ 	.short	0x0004
        /*0012*/ 	.short	0x0030
        /*0014*/ 	.byte	0x00, 0xf0, 0x41, 0x00


	//----- nvinfo : EIATTR_KPARAM_INFO
	.align		4
.L_74:
        /*0018*/ 	.byte	0x04, 0x17
        /*001a*/ 	.short	(.L_76 - .L_75)
.L_75:
        /*001c*/ 	.word	0x00000000
        /*0020*/ 	.short	0x0003
        /*0022*/ 	.short	0x0028
        /*0024*/ 	.byte	0x00, 0xf0, 0x21, 0x00


	//----- nvinfo : EIATTR_KPARAM_INFO
	.align		4
.L_76:
        /*0028*/ 	.byte	0x04, 0x17
        /*002a*/ 	.short	(.L_78 - .L_77)
.L_77:
        /*002c*/ 	.word	0x00000000
        /*0030*/ 	.short	0x0002
        /*0032*/ 	.short	0x0010
        /*0034*/ 	.byte	0x00, 0xf0, 0x61, 0x00


	//----- nvinfo : EIATTR_KPARAM_INFO
	.align		4
.L_78:
        /*0038*/ 	.byte	0x04, 0x17
        /*003a*/ 	.short	(.L_80 - .L_79)
.L_79:
        /*003c*/ 	.word	0x00000000
        /*0040*/ 	.short	0x0001
        /*0042*/ 	.short	0x0008
        /*0044*/ 	.byte	0x00, 0xf0, 0x11, 0x00


	//----- nvinfo : EIATTR_KPARAM_INFO
	.align		4
.L_80:
        /*0048*/ 	.byte	0x04, 0x17
        /*004a*/ 	.short	(.L_82 - .L_81)
.L_81:
        /*004c*/ 	.word	0x00000000
        /*0050*/ 	.short	0x0000
        /*0052*/ 	.short	0x0000
        /*0054*/ 	.byte	0x00, 0xf0, 0x21, 0x00


	//----- nvinfo : EIATTR_SPARSE_MMA_MASK
	.align		4
.L_82:
        /*0058*/ 	.byte	0x03, 0x50
        /*005a*/ 	.short	0x0000


	//----- nvinfo : EIATTR_MAXREG_COUNT
	.align		4
        /*005c*/ 	.byte	0x03, 0x1b
        /*005e*/ 	.short	0x00ff


	//----- nvinfo : EIATTR_MERCURY_ISA_VERSION
	.align		4
        /*0060*/ 	.byte	0x03, 0x5f
        /*0062*/ 	.short	0x0101


	//----- nvinfo : EIATTR_VRC_CTA_INIT_COUNT
	.align		4
        /*0064*/ 	.byte	0x02, 0x4a
	.zero		1
	.zero		1


	//----- nvinfo : EIATTR_EXIT_INSTR_OFFSETS
	.align		4
        /*0068*/ 	.byte	0x04, 0x1c
        /*006a*/ 	.short	(.L_84 - .L_83)


	//   ....[0]....
.L_83:
        /*006c*/ 	.word	0x00000160


	//   ....[1]....
        /*0070*/ 	.word	0x00000e80


	//   ....[2]....
        /*0074*/ 	.word	0x00001270


	//   ....[3]....
        /*0078*/ 	.word	0x000012a0


	//   ....[4]....
        /*007c*/ 	.word	0x00001ee0


	//   ....[5]....
        /*0080*/ 	.word	0x00002250


	//----- nvinfo : EIATTR_MAX_THREADS
	.align		4
.L_84:
        /*0084*/ 	.byte	0x04, 0x05
        /*0086*/ 	.short	(.L_86 - .L_85)
.L_85:
        /*0088*/ 	.word	0x00000080
        /*008c*/ 	.word	0x00000001
        /*0090*/ 	.word	0x00000001


	//----- nvinfo : EIATTR_CRS_STACK_SIZE
	.align		4
.L_86:
        /*0094*/ 	.byte	0x04, 0x1e
        /*0096*/ 	.short	(.L_88 - .L_87)
.L_87:
        /*0098*/ 	.word	0x00000000


	//----- nvinfo : EIATTR_CBANK_PARAM_SIZE
	.align		4
.L_88:
        /*009c*/ 	.byte	0x03, 0x19
        /*009e*/ 	.short	0x0040


	//----- nvinfo : EIATTR_PARAM_CBANK
	.align		4
        /*00a0*/ 	.byte	0x04, 0x0a
        /*00a2*/ 	.short	(.L_90 - .L_89)
	.align		4
.L_89:
        /*00a4*/ 	.word	index@(.nv.constant0._ZN3cub18CUB_300001_SM_10006detail9transform16transform_kernelINS2_10policy_hubILb1EN4cuda3std3__45tupleIJN6thrust24THRUST_300001_SM_1000_NS17counting_iteratorIiNSA_11use_defaultESC_SC_EEEEEE10policy1000El7fillRngNSA_6detail15normal_iteratorINSA_10device_ptrIdEEEEJSD_EEEvT0_iT1_T2_DpNS2_10kernel_argIT3_EE)
        /*00a8*/ 	.short	0x0380
        /*00aa*/ 	.short	0x0040


	//----- nvinfo : EIATTR_SW_WAR
	.align		4
.L_90:
        /*00ac*/ 	.byte	0x04, 0x36
        /*00ae*/ 	.short	(.L_92 - .L_91)
.L_91:
        /*00b0*/ 	.word	0x00000008
.L_92:


//--------------------- .nv.info._ZN3cub18CUB_300001_SM_10006detail9transform16transform_kernelINS2_10policy_hubILb1EN4cuda3std3__45tupleIJN6thrust24THRUST_300001_SM_1000_NS17counting_iteratorIiNSA_11use_defaultESC_SC_EEEEEE10policy1000Ei7fillRngNSA_6detail15normal_iteratorINSA_10device_ptrIdEEEEJSD_EEEvT0_iT1_T2_DpNS2_10kernel_argIT3_EE --------------------------
	.section	.nv.info._ZN3cub18CUB_300001_SM_10006detail9transform16transform_kernelINS2_10policy_hubILb1EN4cuda3std3__45tupleIJN6thrust24THRUST_300001_SM_1000_NS17counting_iteratorIiNSA_11use_defaultESC_SC_EEEEEE10policy1000Ei7fillRngNSA_6detail15normal_iteratorINSA_10device_ptrIdEEEEJSD_EEEvT0_iT1_T2_DpNS2_10kernel_argIT3_EE,"",@"SHT_CUDA_INFO"
	.sectionflags	@""
	.align	4


	//----- nvinfo : EIATTR_CUDA_API_VERSION
	.align		4
        /*0000*/ 	.byte	0x04, 0x37
        /*0002*/ 	.short	(.L_94 - .L_93)
.L_93:
        /*0004*/ 	.word	0x00000082


	//----- nvinfo : EIATTR_KPARAM_INFO
	.align		4
.L_94:
        /*0008*/ 	.byte	0x04, 0x17
        /*000a*/ 	.short	(.L_96 - .L_95)
.L_95:
        /*000c*/ 	.word	0x00000000
        /*0010*/ 	.short	0x0004
        /*0012*/ 	.short	0x0028
        /*0014*/ 	.byte	0x00, 0xf0, 0x41, 0x00


	//----- nvinfo : EIATTR_KPARAM_INFO
	.align		4
.L_96:
        /*0018*/ 	.byte	0x04, 0x17
        /*001a*/ 	.short	(.L_98 - .L_97)
.L_97:
        /*001c*/ 	.word	0x00000000
        /*0020*/ 	.short	0x0003
        /*0022*/ 	.short	0x0020
        /*0024*/ 	.byte	0x00, 0xf0, 0x21, 0x00


	//----- nvinfo : EIATTR_KPARAM_INFO
	.align		4
.L_98:
        /*0028*/ 	.byte	0x04, 0x17
        /*002a*/ 	.short	(.L_100 - .L_99)
.L_99:
        /*002c*/ 	.word	0x00000000
        /*0030*/ 	.short	0x0002
        /*0032*/ 	.short	0x0008
        /*0034*/ 	.byte	0x00, 0xf0, 0x61, 0x00


	//----- nvinfo : EIATTR_KPARAM_INFO
	.align		4
.L_100:
        /*0038*/ 	.byte	0x04, 0x17
        /*003a*/ 	.short	(.L_102 - .L_101)
.L_101:
        /*003c*/ 	.word	0x00000000
        /*0040*/ 	.short	0x0001
        /*0042*/ 	.short	0x0004
        /*0044*/ 	.byte	0x00, 0xf0, 0x11, 0x00


	//----- nvinfo : EIATTR_KPARAM_INFO
	.align		4
.L_102:
        /*0048*/ 	.byte	0x04, 0x17
        /*004a*/ 	.short	(.L_104 - .L_103)
.L_103:
        /*004c*/ 	.word	0x00000000
        /*0050*/ 	.short	0x0000
        /*0052*/ 	.short	0x0000
        /*0054*/ 	.byte	0x00, 0xf0, 0x11, 0x00


	//----- nvinfo : EIATTR_SPARSE_MMA_MASK
	.align		4
.L_104:
        /*0058*/ 	.byte	0x03, 0x50
        /*005a*/ 	.short	0x0000


	//----- nvinfo : EIATTR_MAXREG_COUNT
	.align		4
        /*005c*/ 	.byte	0x03, 0x1b
        /*005e*/ 	.short	0x00ff


	//----- nvinfo : EIATTR_MERCURY_ISA_VERSION
	.align		4
        /*0060*/ 	.byte	0x03, 0x5f
        /*0062*/ 	.short	0x0101


	//----- nvinfo : EIATTR_VRC_CTA_INIT_COUNT
	.align		4
        /*0064*/ 	.byte	0x02, 0x4a
	.zero		1
	.zero		1


	//----- nvinfo : EIATTR_EXIT_INSTR_OFFSETS
	.align		4
        /*0068*/ 	.byte	0x04, 0x1c
        /*006a*/ 	.short	(.L_106 - .L_105)


	//   ....[0]....
.L_105:
        /*006c*/ 	.word	0x00000110


	//   ....[1]....
        /*0070*/ 	.word	0x00000d40


	//   ....[2]....
        /*0074*/ 	.word	0x000010c0


	//   ....[3]....
        /*0078*/ 	.word	0x000010f0


	//   ....[4]....
        /*007c*/ 	.word	0x00001dc0


	//   ....[5]....
        /*0080*/ 	.word	0x00002160


	//----- nvinfo : EIATTR_MAX_THREADS
	.align		4
.L_106:
        /*0084*/ 	.byte	0x04, 0x05
        /*0086*/ 	.short	(.L_108 - .L_107)
.L_107:
        /*0088*/ 	.word	0x00000080
        /*008c*/ 	.word	0x00000001
        /*0090*/ 	.word	0x00000001


	//----- nvinfo : EIATTR_CRS_STACK_SIZE
	.align		4
.L_108:
        /*0094*/ 	.byte	0x04, 0x1e
        /*0096*/ 	.short	(.L_110 - .L_109)
.L_109:
        /*0098*/ 	.word	0x00000000


	//----- nvinfo : EIATTR_CBANK_PARAM_SIZE
	.align		4
.L_110:
        /*009c*/ 	.byte	0x03, 0x19
        /*009e*/ 	.short	0x0038


	//----- nvinfo : EIATTR_PARAM_CBANK
	.align		4
        /*00a0*/ 	.byte	0x04, 0x0a
        /*00a2*/ 	.short	(.L_112 - .L_111)
	.align		4
.L_111:
        /*00a4*/ 	.word	index@(.nv.constant0._ZN3cub18CUB_300001_SM_10006detail9transform16transform_kernelINS2_10policy_hubILb1EN4cuda3std3__45tupleIJN6thrust24THRUST_300001_SM_1000_NS17counting_iteratorIiNSA_11use_defaultESC_SC_EEEEEE10policy1000Ei7fillRngNSA_6detail15normal_iteratorINSA_10device_ptrIdEEEEJSD_EEEvT0_iT1_T2_DpNS2_10kernel_argIT3_EE)
        /*00a8*/ 	.short	0x0380
        /*00aa*/ 	.short	0x0038


	//----- nvinfo : EIATTR_SW_WAR
	.align		4
.L_112:
        /*00ac*/ 	.byte	0x04, 0x36
        /*00ae*/ 	.short	(.L_114 - .L_113)
.L_113:
        /*00b0*/ 	.word	0x00000008
.L_114:


//--------------------- .nv.info._ZN3cub18CUB_300001_SM_10006detail8for_each13static_kernelINS2_12policy_hub_t12policy_500_tEmN6thrust24THRUST_300001_SM_1000_NS8cuda_cub20__uninitialized_fill7functorINS7_10device_ptrIdEEdEEEEvT0_T1_ --------------------------
	.section	.nv.info._ZN3cub18CUB_300001_SM_10006detail8for_each13static_kernelINS2_12policy_hub_t12policy_500_tEmN6thrust24THRUST_300001_SM_1000_NS8cuda_cub20__uninitialized_fill7functorINS7_10device_ptrIdEEdEEEEvT0_T1_,"",@"SHT_CUDA_INFO"
	.sectionflags	@""
	.align	4


	//----- nvinfo : EIATTR_CUDA_API_VERSION
	.align		4
        /*0000*/ 	.byte	0x04, 0x37
        /*0002*/ 	.short	(.L_116 - .L_115)
.L_115:
        /*0004*/ 	.word	0x00000082


	//----- nvinfo : EIATTR_KPARAM_INFO
	.align		4
.L_116:
        /*0008*/ 	.byte	0x04, 0x17
        /*000a*/ 	.short	(.L_118 - .L_117)
.L_117:
        /*000c*/ 	.word	0x00000000
        /*0010*/ 	.short	0x0001
        /*0012*/ 	.short	0x0008
        /*0014*/ 	.byte	0x00, 0xf0, 0x41, 0x00


	//----- nvinfo : EIATTR_KPARAM_INFO
	.align		4
.L_118:
        /*0018*/ 	.byte	0x04, 0x17
        /*001a*/ 	.short	(.L_120 - .L_119)
.L_119:
        /*001c*/ 	.word	0x00000000
        /*0020*/ 	.short	0x0000
        /*0022*/ 	.short	0x0000
        /*0024*/ 	.byte	0x00, 0xf0, 0x21, 0x00


	//----- nvinfo : EIATTR_SPARSE_MMA_MASK
	.align		4
.L_120:
        /*0028*/ 	.byte	0x03, 0x50
        /*002a*/ 	.short	0x0000


	//----- nvinfo : EIATTR_MAXREG_COUNT
	.align		4
        /*002c*/ 	.byte	0x03, 0x1b
        /*002e*/ 	.short	0x00ff


	//----- nvinfo : EIATTR_MERCURY_ISA_VERSION
	.align		4
        /*0030*/ 	.byte	0x03, 0x5f
        /*0032*/ 	.short	0x0101


	//----- nvinfo : EIATTR_VRC_CTA_INIT_COUNT
	.align		4
        /*0034*/ 	.byte	0x02, 0x4a
	.zero		1
	.zero		1


	//----- nvinfo : EIATTR_EXIT_INSTR_OFFSETS
	.align		4
        /*0038*/ 	.byte	0x04, 0x1c
        /*003a*/ 	.short	(.L_122 - .L_121)


	//   ....[0]....
.L_121:
        /*003c*/ 	.word	0x00000130


	//   ....[1]....
        /*0040*/ 	.word	0x00000230


	//   ....[2]....
        /*0044*/ 	.word	0x00000260


	//----- nvinfo : EIATTR_MAX_THREADS
	.align		4
.L_122:
        /*0048*/ 	.byte	0x04, 0x05
        /*004a*/ 	.short	(.L_124 - .L_123)
.L_123:
        /*004c*/ 	.word	0x00000100
        /*0050*/ 	.word	0x00000001
        /*0054*/ 	.word	0x00000001


	//----- nvinfo : EIATTR_CBANK_PARAM_SIZE
	.align		4
.L_124:
        /*0058*/ 	.byte	0x03, 0x19
        /*005a*/ 	.short	0x0018


	//----- nvinfo : EIATTR_PARAM_CBANK
	.align		4
        /*005c*/ 	.byte	0x04, 0x0a
        /*005e*/ 	.short	(.L_126 - .L_125)
	.align		4
.L_125:
        /*0060*/ 	.word	index@(.nv.constant0._ZN3cub18CUB_300001_SM_10006detail8for_each13static_kernelINS2_12policy_hub_t12policy_500_tEmN6thrust24THRUST_300001_SM_1000_NS8cuda_cub20__uninitialized_fill7functorINS7_10device_ptrIdEEdEEEEvT0_T1_)
        /*0064*/ 	.short	0x0380
        /*0066*/ 	.short	0x0018


	//----- nvinfo : EIATTR_SW_WAR
	.align		4
.L_126:
        /*0068*/ 	.byte	0x04, 0x36
        /*006a*/ 	.short	(.L_128 - .L_127)
.L_127:
        /*006c*/ 	.word	0x00000008
.L_128:


//--------------------- .nv.info._ZN3cub18CUB_300001_SM_10006detail11EmptyKernelIvEEvv --------------------------
	.section	.nv.info._ZN3cub18CUB_300001_SM_10006detail11EmptyKernelIvEEvv,"",@"SHT_CUDA_INFO"
	.sectionflags	@""
	.align	4


	//----- nvinfo : EIATTR_CUDA_API_VERSION
	.align		4
        /*0000*/ 	.byte	0x04, 0x37
        /*0002*/ 	.short	(.L_130 - .L_129)
.L_129:
        /*0004*/ 	.word	0x00000082


	//----- nvinfo : EIATTR_SPARSE_MMA_MASK
	.align		4
.L_130:
        /*0008*/ 	.byte	0x03, 0x50
        /*000a*/ 	.short	0x0000


	//----- nvinfo : EIATTR_MAXREG_COUNT
	.align		4
        /*000c*/ 	.byte	0x03, 0x1b
        /*000e*/ 	.short	0x00ff


	//----- nvinfo : EIATTR_MERCURY_ISA_VERSION
	.align		4
        /*0010*/ 	.byte	0x03, 0x5f
        /*0012*/ 	.short	0x0101


	//----- nvinfo : EIATTR_VRC_CTA_INIT_COUNT
	.align		4
        /*0014*/ 	.byte	0x02, 0x4a
	.zero		1
	.zero		1


	//----- nvinfo : EIATTR_EXIT_INSTR_OFFSETS
	.align		4
        /*0018*/ 	.byte	0x04, 0x1c
        /*001a*/ 	.short	(.L_132 - .L_131)


	//   ....[0]....
.L_131:
        /*001c*/ 	.word	0x00000010


	//----- nvinfo : EIATTR_SW_WAR
	.align		4
.L_132:
        /*0020*/ 	.byte	0x04, 0x36
        /*0022*/ 	.short	(.L_134 - .L_133)
.L_133:
        /*0024*/ 	.word	0x00000008
.L_134:


//--------------------- .nv.callgraph             --------------------------
	.section	.nv.callgraph,"",@"SHT_CUDA_CALLGRAPH"
	.align	4
	.sectionentsize	8
	.align		4
        /*0000*/ 	.word	0x00000000
	.align		4
        /*0004*/ 	.word	0xffffffff
	.align		4
        /*0008*/ 	.word	0x00000000
	.align		4
        /*000c*/ 	.word	0xfffffffe
	.align		4
        /*0010*/ 	.word	0x00000000
	.align		4
        /*0014*/ 	.word	0xfffffffd
	.align		4
        /*0018*/ 	.word	0x00000000
	.align		4
        /*001c*/ 	.word	0xfffffffc


//--------------------- .nv.constant4             --------------------------
	.section	.nv.constant4,"a",@progbits
	.align	8
	.align		8
.nv.constant4:
        /*0000*/ 	.dword	_ZN30_INTERNAL_37f92302_4_k_cu_main4cuda3std3__45__cpo5beginE
	.align		8
        /*0008*/ 	.dword	_ZN30_INTERNAL_37f92302_4_k_cu_main4cuda3std3__45__cpo3endE
	.align		8
        /*0010*/ 	.dword	_ZN30_INTERNAL_37f92302_4_k_cu_main4cuda3std3__45__cpo6cbeginE
	.align		8
        /*0018*/ 	.dword	_ZN30_INTERNAL_37f92302_4_k_cu_main4cuda3std3__45__cpo4cendE
	.align		8
        /*0020*/ 	.dword	_ZN30_INTERNAL_37f92302_4_k_cu_main4cuda3std3__45__cpo6rbeginE
	.align		8
        /*0028*/ 	.dword	_ZN30_INTERNAL_37f92302_4_k_cu_main4cuda3std3__45__cpo4rendE
	.align		8
        /*0030*/ 	.dword	_ZN30_INTERNAL_37f92302_4_k_cu_main4cuda3std3__45__cpo7crbeginE
	.align		8
        /*0038*/ 	.dword	_ZN30_INTERNAL_37f92302_4_k_cu_main4cuda3std3__45__cpo5crendE
	.align		8
        /*0040*/ 	.dword	_ZN30_INTERNAL_37f92302_4_k_cu_main4cuda3std3__432_GLOBAL__N__37f92302_4_k_cu_main6ignoreE
	.align		8
        /*0048*/ 	.dword	_ZN30_INTERNAL_37f92302_4_k_cu_main4cuda3std3__419piecewise_constructE
	.align		8
        /*0050*/ 	.dword	_ZN30_INTERNAL_37f92302_4_k_cu_main4cuda3std3__48in_placeE
	.align		8
        /*0058*/ 	.dword	_ZN30_INTERNAL_37f92302_4_k_cu_main4cuda3std3__420unreachable_sentinelE
	.align		8
        /*0060*/ 	.dword	_ZN30_INTERNAL_37f92302_4_k_cu_main4cuda3std3__47nulloptE
	.align		8
        /*0068*/ 	.dword	_ZN30_INTERNAL_37f92302_4_k_cu_main4cuda3std3__48unexpectE
	.align		8
        /*0070*/ 	.dword	_ZN30_INTERNAL_37f92302_4_k_cu_main4cuda3std6ranges3__45__cpo4swapE
	.align		8
        /*0078*/ 	.dword	_ZN30_INTERNAL_37f92302_4_k_cu_main4cuda3std6ranges3__45__cpo9iter_moveE
	.align		8
        /*0080*/ 	.dword	_ZN30_INTERNAL_37f92302_4_k_cu_main4cuda3std6ranges3__45__cpo5beginE
	.align		8
        /*0088*/ 	.dword	_ZN30_INTERNAL_37f92302_4_k_cu_main4cuda3std6ranges3__45__cpo3endE
	.align		8
        /*0090*/ 	.dword	_ZN30_INTERNAL_37f92302_4_k_cu_main4cuda3std6ranges3__45__cpo6cbeginE
	.align		8
        /*0098*/ 	.dword	_ZN30_INTERNAL_37f92302_4_k_cu_main4cuda3std6ranges3__45__cpo4cendE
	.align		8
        /*00a0*/ 	.dword	_ZN30_INTERNAL_37f92302_4_k_cu_main4cuda3std6ranges3__45__cpo7advanceE
	.align		8
        /*00a8*/ 	.dword	_ZN30_INTERNAL_37f92302_4_k_cu_main4cuda3std6ranges3__45__cpo9iter_swapE
	.align		8
        /*00b0*/ 	.dword	_ZN30_INTERNAL_37f92302_4_k_cu_main4cuda3std6ranges3__45__cpo4nextE
	.align		8
        /*00b8*/ 	.dword	_ZN30_INTERNAL_37f92302_4_k_cu_main4cuda3std6ranges3__45__cpo4prevE
	.align		8
        /*00c0*/ 	.dword	_ZN30_INTERNAL_37f92302_4_k_cu_main4cuda3std6ranges3__45__cpo4dataE
	.align		8
        /*00c8*/ 	.dword	_ZN30_INTERNAL_37f92302_4_k_cu_main4cuda3std6ranges3__45__cpo5cdataE
	.align		8
        /*00d0*/ 	.dword	_ZN30_INTERNAL_37f92302_4_k_cu_main4cuda3std6ranges3__45__cpo4sizeE
	.align		8
        /*00d8*/ 	.dword	_ZN30_INTERNAL_37f92302_4_k_cu_main4cuda3std6ranges3__45__cpo5ssizeE
	.align		8
        /*00e0*/ 	.dword	_ZN30_INTERNAL_37f92302_4_k_cu_main4cuda3std6ranges3__45__cpo8distanceE
	.align		8
        /*00e8*/ 	.dword	_ZN30_INTERNAL_37f92302_4_k_cu_main6thrust24THRUST_300001_SM_1000_NS8cuda_cub3parE
	.align		8
        /*00f0*/ 	.dword	_ZN30_INTERNAL_37f92302_4_k_cu_main6thrust24THRUST_300001_SM_1000_NS8cuda_cub10par_nosyncE
	.align		8
        /*00f8*/ 	.dword	_ZN30_INTERNAL_37f92302_4_k_cu_main6thrust24THRUST_300001_SM_1000_NS6system6detail10sequential3seqE
	.align		8
        /*0100*/ 	.dword	_ZN30_INTERNAL_37f92302_4_k_cu_main6thrust24THRUST_300001_SM_1000_NS12placeholders2_1E
	.align		8
        /*0108*/ 	.dword	_ZN30_INTERNAL_37f92302_4_k_cu_main6thrust24THRUST_300001_SM_1000_NS12placeholders2_2E
	.align		8
        /*0110*/ 	.dword	_ZN30_INTERNAL_37f92302_4_k_cu_main6thrust24THRUST_300001_SM_1000_NS12placeholders2_3E
	.align		8
        /*0118*/ 	.dword	_ZN30_INTERNAL_37f92302_4_k_cu_main6thrust24THRUST_300001_SM_1000_NS12placeholders2_4E
	.align		8
        /*0120*/ 	.dword	_ZN30_INTERNAL_37f92302_4_k_cu_main6thrust24THRUST_300001_SM_1000_NS12placeholders2_5E
	.align		8
        /*0128*/ 	.dword	_ZN30_INTERNAL_37f92302_4_k_cu_main6thrust24THRUST_300001_SM_1000_NS12placeholders2_6E
	.align		8
        /*0130*/ 	.dword	_ZN30_INTERNAL_37f92302_4_k_cu_main6thrust24THRUST_300001_SM_1000_NS12placeholders2_7E
	.align		8
        /*0138*/ 	.dword	_ZN30_INTERNAL_37f92302_4_k_cu_main6thrust24THRUST_300001_SM_1000_NS12placeholders2_8E
	.align		8
        /*0140*/ 	.dword	_ZN30_INTERNAL_37f92302_4_k_cu_main6thrust24THRUST_300001_SM_1000_NS12placeholders2_9E
	.align		8
        /*0148*/ 	.dword	_ZN30_INTERNAL_37f92302_4_k_cu_main6thrust24THRUST_300001_SM_1000_NS12placeholders3_10E
	.align		8
        /*0150*/ 	.dword	_ZN30_INTERNAL_37f92302_4_k_cu_main6thrust24THRUST_300001_SM_1000_NS3seqE


//--------------------- .text._ZN3cub18CUB_300001_SM_10006detail9transform16transform_kernelINS2_10policy_hubILb1EN4cuda3std3__45tupleIJN6thrust24THRUST_300001_SM_1000_NS17counting_iteratorIiNSA_11use_defaultESC_SC_EEEEEE10policy1000El7fillRngNSA_6detail15normal_iteratorINSA_10device_ptrIdEEEEJSD_EEEvT0_iT1_T2_DpNS2_10kernel_argIT3_EE --------------------------
	.section	.text._ZN3cub18CUB_300001_SM_10006detail9transform16transform_kernelINS2_10policy_hubILb1EN4cuda3std3__45tupleIJN6thrust24THRUST_300001_SM_1000_NS17counting_iteratorIiNSA_11use_defaultESC_SC_EEEEEE10policy1000El7fillRngNSA_6detail15normal_iteratorINSA_10device_ptrIdEEEEJSD_EEEvT0_iT1_T2_DpNS2_10kernel_argIT3_EE,"ax",@progbits
	.align	128
        .global         _ZN3cub18CUB_300001_SM_10006detail9transform16transform_kernelINS2_10policy_hubILb1EN4cuda3std3__45tupleIJN6thrust24THRUST_300001_SM_1000_NS17counting_iteratorIiNSA_11use_defaultESC_SC_EEEEEE10policy1000El7fillRngNSA_6detail15normal_iteratorINSA_10device_ptrIdEEEEJSD_EEEvT0_iT1_T2_DpNS2_10kernel_argIT3_EE
        .type           _ZN3cub18CUB_300001_SM_10006detail9transform16transform_kernelINS2_10policy_hubILb1EN4cuda3std3__45tupleIJN6thrust24THRUST_300001_SM_1000_NS17counting_iteratorIiNSA_11use_defaultESC_SC_EEEEEE10policy1000El7fillRngNSA_6detail15normal_iteratorINSA_10device_ptrIdEEEEJSD_EEEvT0_iT1_T2_DpNS2_10kernel_argIT3_EE,@function
        .size           _ZN3cub18CUB_300001_SM_10006detail9transform16transform_kernelINS2_10policy_hubILb1EN4cuda3std3__45tupleIJN6thrust24THRUST_300001_SM_1000_NS17counting_iteratorIiNSA_11use_defaultESC_SC_EEEEEE10policy1000El7fillRngNSA_6detail15normal_iteratorINSA_10device_ptrIdEEEEJSD_EEEvT0_iT1_T2_DpNS2_10kernel_argIT3_EE,(.L_x_89 - _ZN3cub18CUB_300001_SM_10006detail9transform16transform_kernelINS2_10policy_hubILb1EN4cuda3std3__45tupleIJN6thrust24THRUST_300001_SM_1000_NS17counting_iteratorIiNSA_11use_defaultESC_SC_EEEEEE10policy1000El7fillRngNSA_6detail15normal_iteratorINSA_10device_ptrIdEEEEJSD_EEEvT0_iT1_T2_DpNS2_10kernel_argIT3_EE)
        .other          _ZN3cub18CUB_300001_SM_10006detail9transform16transform_kernelINS2_10policy_hubILb1EN4cuda3std3__45tupleIJN6thrust24THRUST_300001_SM_1000_NS17counting_iteratorIiNSA_11use_defaultESC_SC_EEEEEE10policy1000El7fillRngNSA_6detail15normal_iteratorINSA_10device_ptrIdEEEEJSD_EEEvT0_iT1_T2_DpNS2_10kernel_argIT3_EE,@"STO_CUDA_ENTRY STV_DEFAULT"
_ZN3cub18CUB_300001_SM_10006detail9transform16transform_kernelINS2_10policy_hubILb1EN4cuda3std3__45tupleIJN6thrust24THRUST_300001_SM_1000_NS17counting_iteratorIiNSA_11use_defaultESC_SC_EEEEEE10policy1000El7fillRngNSA_6detail15normal_iteratorINSA_10device_ptrIdEEEEJSD_EEEvT0_iT1_T2_DpNS2_10kernel_argIT3_EE:
.text._ZN3cub18CUB_300001_SM_10006detail9transform16transform_kernelINS2_10policy_hubILb1EN4cuda3std3__45tupleIJN6thrust24THRUST_300001_SM_1000_NS17counting_iteratorIiNSA_11use_defaultESC_SC_EEEEEE10policy1000El7fillRngNSA_6detail15normal_iteratorINSA_10device_ptrIdEEEEJSD_EEEvT0_iT1_T2_DpNS2_10kernel_argIT3_EE:
[----:B------:R-:W-:Y:S01]  /*0000*/  LDC R1, c[0x0][0x37c] ;  /* 0x0000df00ff017b82 */ /* 0x000fe20000000800 */
[----:B------:R-:W0:Y:S07]  /*0010*/  LDCU UR5, c[0x0][0x388] ;  /* 0x00007100ff0577ac */ /* 0x000e2e0008000800 */
[----:B------:R-:W1:Y:S01]  /*0020*/  S2UR UR4, SR_CTAID.X ;  /* 0x00000000000479c3 */ /* 0x000e620000002500 */
[----:B------:R-:W-:Y:S01]  /*0030*/  IMAD.MOV.U32 R17, RZ, RZ, 0x41dfffff ;  /* 0x41dfffffff117424 */ /* 0x000fe200078e00ff */
[----:B------:R-:W2:Y:S01]  /*0040*/  LDCU.64 UR6, c[0x0][0x380] ;  /* 0x00007000ff0677ac */ /* 0x000ea20008000a00 */
[----:B------:R-:W3:Y:S01]  /*0050*/  LDCU.64 UR14, c[0x0][0x358] ;  /* 0x00006b00ff0e77ac */ /* 0x000ee20008000a00 */
[----:B------:R-:W-:Y:S01]  /*0060*/  UMOV UR16, 0xff800000 ;  /* 0xff80000000107882 */ /* 0x000fe20000000000 */
[----:B0-----:R-:W-:-:S04]  /*0070*/  USHF.L.U32 UR10, UR5, 0x7, URZ ;  /* 0x00000007050a7899 */ /* 0x001fc800080006ff */
[----:B------:R-:W-:Y:S02]  /*0080*/  USHF.R.S32.HI UR11, URZ, 0x1f, UR10 ;  /* 0x0000001fff0b7899 */ /* 0x000fe4000801140a */
[----:B-1----:R-:W-:Y:S02]  /*0090*/  UIMAD.WIDE.U32 UR12, UR10, UR4, URZ ;  /* 0x000000040a0c72a5 */ /* 0x002fe4000f8e00ff */
[----:B------:R-:W-:Y:S02]  /*00a0*/  UIMAD UR9, UR11, UR4, URZ ;  /* 0x000000040b0972a4 */ /* 0x000fe4000f8e02ff */
[----:B--2---:R-:W-:Y:S02]  /*00b0*/  UIADD3 UR8, UP1, UPT, -UR12, UR6, URZ ;  /* 0x000000060c087290 */ /* 0x004fe4000ff3e1ff */
[----:B------:R-:W-:Y:S02]  /*00c0*/  UIADD3 UR9, UPT, UPT, UR13, UR9, URZ ;  /* 0x000000090d097290 */ /* 0x000fe4000fffe0ff */
[----:B------:R-:W-:-:S02]  /*00d0*/  UISETP.LT.U32.AND UP0, UPT, UR8, UR10, UPT ;  /* 0x0000000a0800728c */ /* 0x000fc4000bf01070 */
[----:B------:R-:W-:-:S04]  /*00e0*/  UIADD3.X UR4, UPT, UPT, ~UR9, UR7, URZ, UP1, !UPT ;  /* 0x0000000709047290 */ /* 0x000fc80008ffe5ff */
[----:B------:R-:W-:-:S04]  /*00f0*/  UISETP.LT.AND.EX UP0, UPT, UR4, UR11, UPT, UP0 ;  /* 0x0000000b0400728c */ /* 0x000fc8000bf01300 */
[----:B------:R-:W-:-:S03]  /*0100*/  USEL UR8, UR8, UR10, UP0 ;  /* 0x0000000a08087287 */ /* 0x000fc60008000000 */
[----:B------:R-:W0:Y:S01]  /*0110*/  LDCU UR4, c[0x0][0x3b0] ;  /* 0x00007600ff0477ac */ /* 0x000e220008000800 */
[----:B------:R-:W-:-:S09]  /*0120*/  UISETP.NE.AND UP0, UPT, UR10, UR8, UPT ;  /* 0x000000080a00728c */ /* 0x000fd2000bf05270 */
[----:B---3--:R-:W-:Y:S05]  /*0130*/  BRA.U !UP0, `(.L_x_0) ;  /* 0x0000001108507547 */ /* 0x008fea000b800000 */
[----:B------:R-:W-:-:S06]  /*0140*/  UISETP.GE.AND UP0, UPT, UR5, 0x1, UPT ;  /* 0x000000010500788c */ /* 0x000fcc000bf06270 */
[----:B------:R-:W-:-:S13]  /*0150*/  PLOP3.LUT P0, PT, PT, PT, UP0, 0x80, 0x8 ;  /* 0x000000000008781c */ /* 0x000fda0003f0f008 */
[----:B0-----:R-:W-:Y:S05]  /*0160*/  @!P0 EXIT ;  /* 0x000000000000894d */ /* 0x001fea0003800000 */
[----:B------:R-:W0:Y:S01]  /*0170*/  LDC.64 R2, c[0x0][0x390] ;  /* 0x0000e400ff027b82 */ /* 0x000e220000000a00 */
[----:B------:R-:W1:Y:S01]  /*0180*/  S2R R4, SR_TID.X ;  /* 0x0000000000047919 */ /* 0x000e620000002100 */
[----:B------:R-:W-:Y:S02]  /*0190*/  UISETP.GE.U32.AND UP0, UPT, UR5, 0x4, UPT ;  /* 0x000000040500788c */ /* 0x000fe4000bf06070 */
[----:B------:R-:W-:-:S04]  /*01a0*/  ULOP3.LUT UR10, UR5, 0x3, URZ, 0xc0, !UPT ;  /* 0x00000003050a7892 */ /* 0x000fc8000f8ec0ff */
[----:B------:R-:W0:Y:S02]  /*01b0*/  LDC.64 R8, c[0x0][0x398] ;  /* 0x0000e600ff087b82 */ /* 0x000e240000000a00 */
[----:B0-----:R-:W-:Y:S01]  /*01c0*/  DADD R8, R8, -R2 ;  /* 0x0000000008087229 */ /* 0x001fe20000000802 */
[----:B------:R-:W-:Y:S01]  /*01d0*/  IMAD.MOV.U32 R3, RZ, RZ, RZ ;  /* 0x000000ffff037224 */ /* 0x000fe200078e00ff */
[----:B-1----:R-:W-:Y:S09]  /*01e0*/  BRA.U !UP0, `(.L_x_1) ;  /* 0x0000000d08207547 */ /* 0x002ff2000b800000 */
[----:B------:R-:W0:Y:S01]  /*01f0*/  LDCU.64 UR6, c[0x0][0x3a8] ;  /* 0x00007500ff0677ac */ /* 0x000e220008000a00 */
[----:B------:R-:W-:Y:S01]  /*0200*/  IMAD.MOV.U32 R5, RZ, RZ, RZ ;  /* 0x000000ffff057224 */ /* 0x000fe200078e00ff */
[----:B------:R-:W-:Y:S01]  /*0210*/  ULOP3.LUT UR5, UR5, 0x7ffffffc, URZ, 0xc0, !UPT ;  /* 0x7ffffffc05057892 */ /* 0x000fe2000f8ec0ff */
[----:B------:R-:W1:Y:S05]  /*0220*/  LDCU.64 UR18, c[0x0][0x390] ;  /* 0x00007200ff1277ac */ /* 0x000e6a0008000a00 */
[----:B------:R-:W-:Y:S01]  /*0230*/  IMAD.U32 R3, RZ, RZ, UR5 ;  /* 0x00000005ff037e24 */ /* 0x000fe2000f8e00ff */
[----:B------:R-:W-:Y:S02]  /*0240*/  UIADD3 UR4, UPT, UPT, UR12, UR4, URZ ;  /* 0x000000040c047290 */ /* 0x000fe4000fffe0ff */
[----:B0-----:R-:W-:-:S04]  /*0250*/  ULEA UR6, UP0, UR12, UR6, 0x3 ;  /* 0x000000060c067291 */ /* 0x001fc8000f8018ff */
[----:B-1----:R-:W-:-:S12]  /*0260*/  ULEA.HI.X UR7, UR12, UR7, UR9, 0x3, UP0 ;  /* 0x000000070c077291 */ /* 0x002fd800080f1c09 */
.L_x_18:
[C---:B---3--:R-:W-:Y:S01]  /*0270*/  LEA R6, R5.reuse, R4, 0x7 ;  /* 0x0000000405067211 */ /* 0x048fe200078e38ff */
[----:B------:R-:W-:Y:S01]  /*0280*/  VIADD R5, R5, 0x4 ;  /* 0x0000000405057836 */ /* 0x000fe20000000000 */
[----:B------:R-:W-:Y:S01]  /*0290*/  BSSY.RECONVERGENT B1, `(.L_x_2) ;  /* 0x0000032000017945 */ /* 0x000fe20003800200 */
[----:B012---:R-:W-:Y:S01]  /*02a0*/  IMAD.U32 R10, RZ, RZ, UR6 ;  /* 0x00000006ff0a7e24 */ /* 0x007fe2000f8e00ff */
[C---:B------:R-:W-:Y:S01]  /*02b0*/  ISETP.GE.AND P0, PT, R6.reuse, UR8, PT ;  /* 0x0000000806007c0c */ /* 0x040fe2000bf06270 */
[----:B------:R-:W-:Y:S01]  /*02c0*/  IMAD.U32 R11, RZ, RZ, UR7 ;  /* 0x00000007ff0b7e24 */ /* 0x000fe2000f8e00ff */
[----:B------:R-:W-:Y:S01]  /*02d0*/  ISETP.NE.AND P1, PT, R5, R3, PT ;  /* 0x000000030500720c */ /* 0x000fe20003f25270 */
[----:B------:R-:W-:-:S10]  /*02e0*/  IMAD.WIDE R10, R6, 0x8, R10 ;  /* 0x00000008060a7825 */ /* 0x000fd400078e020a */
[----:B------:R-:W-:Y:S05]  /*02f0*/  @P0 BRA `(.L_x_3) ;  /* 0x0000000000ac0947 */ /* 0x000fea0003800000 */
[----:B------:R-:W-:Y:S01]  /*0300*/  VIADD R0, R6, UR4 ;  /* 0x0000000406007c36 */ /* 0x000fe20008000000 */
[----:B------:R-:W0:Y:S01]  /*0310*/  MUFU.RCP64H R15, 2.14748262400000000000e+09 ;  /* 0x41dfffff000f7908 */ /* 0x000e220000001800 */
[----:B------:R-:W-:Y:S01]  /*0320*/  IMAD.MOV.U32 R12, RZ, RZ, -0x800000 ;  /* 0xff800000ff0c7424 */ /* 0x000fe200078e00ff */
[----:B------:R-:W-:Y:S01]  /*0330*/  BSSY.RECONVERGENT B2, `(.L_x_4) ;  /* 0x0000025000027945 */ /* 0x000fe20003800200 */
[----:B------:R-:W-:-:S04]  /*0340*/  IMAD.HI.U32 R7, R0, 0x3, RZ ;  /* 0x0000000300077827 */ /* 0x000fc800078e00ff */
[----:B------:R-:W-:Y:S01]  /*0350*/  IMAD.MOV.U32 R13, RZ, RZ, 0x41dfffff ;  /* 0x41dfffffff0d7424 */ /* 0x000fe200078e00ff */
[----:B------:R-:W-:Y:S01]  /*0360*/  IADD3 R2, PT, PT, R0, -R7, RZ ;  /* 0x8000000700027210 */ /* 0x000fe20007ffe0ff */
[----:B------:R-:W-:-:S03]  /*0370*/  IMAD.MOV.U32 R14, RZ, RZ, 0x1 ;  /* 0x00000001ff0e7424 */ /* 0x000fc600078e00ff */
[----:B------:R-:W-:-:S04]  /*0380*/  LEA.HI R2, R2, R7, RZ, 0x1f ;  /* 0x0000000702027211 */ /* 0x000fc800078ff8ff */
[----:B------:R-:W-:Y:S01]  /*0390*/  SHF.R.U32.HI R7, RZ, 0x1e, R2 ;  /* 0x0000001eff077819 */ /* 0x000fe20000011602 */
[----:B0-----:R-:W-:-:S04]  /*03a0*/  DFMA R18, R14, -R12, 1 ;  /* 0x3ff000000e12742b */ /* 0x001fc8000000080c */
[----:B------:R-:W-:-:S04]  /*03b0*/  IMAD R7, R7, -0x7fffffff, R0 ;  /* 0x8000000107077824 */ /* 0x000fc800078e0200 */
[----:B------:R-:W-:Y:S01]  /*03c0*/  DFMA R18, R18, R18, R18 ;  /* 0x000000121212722b */ /* 0x000fe20000000012 */
[----:B------:R-:W-:-:S05]  /*03d0*/  VIMNMX.U32 R7, PT, PT, R7, 0x1, !PT ;  /* 0x0000000107077848 */ /* 0x000fca0007fe0000 */
[----:B------:R-:W-:Y:S02]  /*03e0*/  IMAD.HI.U32 R0, R7, 0x5e4789c9, RZ ;  /* 0x5e4789c907007827 */ /* 0x000fe400078e00ff */
[----:B------:R-:W-:-:S03]  /*03f0*/  DFMA R18, R14, R18, R14 ;  /* 0x000000120e12722b */ /* 0x000fc6000000000e */
[----:B------:R-:W-:-:S05]  /*0400*/  SHF.R.U32.HI R0, RZ, 0xe, R0 ;  /* 0x0000000eff007819 */ /* 0x000fca0000011600 */
[C---:B------:R-:W-:Y:S01]  /*0410*/  IMAD R7, R0.reuse, -0xadc8, R7 ;  /* 0xffff523800077824 */ /* 0x040fe200078e0207 */
[----:B------:R-:W-:Y:S01]  /*0420*/  DFMA R14, R18, -R12, 1 ;  /* 0x3ff00000120e742b */ /* 0x000fe2000000080c */
[----:B------:R-:W-:Y:S02]  /*0430*/  IMAD R0, R0, 0xd47, RZ ;  /* 0x00000d4700007824 */ /* 0x000fe400078e02ff */
[----:B------:R-:W-:-:S03]  /*0440*/  IMAD R7, R7, 0xbc8f, RZ ;  /* 0x0000bc8f07077824 */ /* 0x000fc600078e02ff */
[----:B------:R-:W-:Y:S02]  /*0450*/  LOP3.LUT R2, R0, 0x7fffffff, RZ, 0x3c, !PT ;  /* 0x7fffffff00027812 */ /* 0x000fe400078e3cff */
[----:B------:R-:W-:Y:S01]  /*0460*/  ISETP.GE.U32.AND P0, PT, R7, R0, PT ;  /* 0x000000000700720c */ /* 0x000fe20003f06070 */
[----:B------:R-:W-:-:S12]  /*0470*/  DFMA R14, R18, R14, R18 ;  /* 0x0000000e120e722b */ /* 0x000fd80000000012 */
[----:B------:R-:W-:-:S05]  /*0480*/  @P0 IMAD.MOV R2, RZ, RZ, -R0 ;  /* 0x000000ffff020224 */ /* 0x000fca00078e0a00 */
[----:B------:R-:W-:-:S04]  /*0490*/  IADD3 R2, PT, PT, R7, -0x1, R2 ;  /* 0xffffffff07027810 */ /* 0x000fc80007ffe002 */
[----:B------:R-:W0:Y:S02]  /*04a0*/  I2F.F64.U32 R20, R2 ;  /* 0x0000000200147312 */ /* 0x000e240000201800 */
[----:B0-----:R-:W-:Y:S01]  /*04b0*/  DMUL R18, R20, R14 ;  /* 0x0000000e14127228 */ /* 0x001fe20000000000 */
[----:B------:R-:W-:-:S07]  /*04c0*/  FSETP.GEU.AND P2, PT, |R21|, 6.5827683646048100446e-37, PT ;  /* 0x036000001500780b */ /* 0x000fce0003f4e200 */
[----:B------:R-:W-:-:S08]  /*04d0*/  DFMA R12, R18, -R12, R20 ;  /* 0x8000000c120c722b */ /* 0x000fd00000000014 */
[----:B------:R-:W-:-:S10]  /*04e0*/  DFMA R12, R14, R12, R18 ;  /* 0x0000000c0e0c722b */ /* 0x000fd40000000012 */
[----:B------:R-:W-:-:S05]  /*04f0*/  FFMA R0, RZ, 27.999998092651367188, R13 ;  /* 0x41dfffffff007823 */ /* 0x000fca000000000d */
[----:B------:R-:W-:-:S13]  /*0500*/  FSETP.GT.AND P0, PT, |R0|, 1.469367938527859385e-39, PT ;  /* 0x001000000000780b */ /* 0x000fda0003f04200 */
[----:B------:R-:W-:Y:S05]  /*0510*/  @P0 BRA P2, `(.L_x_5) ;  /* 0x0000000000180947 */ /* 0x000fea0001000000 */
[----:B------:R-:W-:Y:S01]  /*0520*/  MOV R18, R20 ;  /* 0x0000001400127202 */ /* 0x000fe20000000f00 */
[----:B------:R-:W-:Y:S01]  /*0530*/  IMAD.MOV.U32 R19, RZ, RZ, R21 ;  /* 0x000000ffff137224 */ /* 0x000fe200078e0015 */
[----:B------:R-:W-:-:S07]  /*0540*/  MOV R32, 0x560 ;  /* 0x0000056000207802 */ /* 0x000fce0000000f00 */
[----:B------:R-:W-:Y:S05]  /*0550*/  CALL.REL.NOINC `($__internal_0_$__cuda_sm20_div_rn_f64_full) ;  /* 0x0000001c00507944 */ /* 0x000fea0003c00000 */
[----:B------:R-:W-:Y:S02]  /*0560*/  IMAD.MOV.U32 R12, RZ, RZ, R2 ;  /* 0x000000ffff0c7224 */ /* 0x000fe400078e0002 */
[----:B------:R-:W-:-:S07]  /*0570*/  IMAD.MOV.U32 R13, RZ, RZ, R25 ;  /* 0x000000ffff0d7224 */ /* 0x000fce00078e0019 */
.L_x_5:
[----:B------:R-:W-:Y:S05]  /*0580*/  BSYNC.RECONVERGENT B2 ;  /* 0x0000000000027941 */ /* 0x000fea0003800200 */
.L_x_4:
[----:B------:R-:W-:-:S07]  /*0590*/  DFMA R12, R8, R12, UR18 ;  /* 0x00000012080c7e2b */ /* 0x000fce000800000c */
[----:B------:R0:W-:Y:S04]  /*05a0*/  STG.E.64 desc[UR14][R10.64], R12 ;  /* 0x0000000c0a007986 */ /* 0x0001e8000c101b0e */
.L_x_3:
[----:B------:R-:W-:Y:S05]  /*05b0*/  BSYNC.RECONVERGENT B1 ;  /* 0x0000000000017941 */ /* 0x000fea0003800200 */
.L_x_2:
[----:B------:R-:W-:Y:S01]  /*05c0*/  VIADD R0, R6, 0x80 ;  /* 0x0000008006007836 */ /* 0x000fe20000000000 */
[----:B------:R-:W-:Y:S04]  /*05d0*/  BSSY.RECONVERGENT B1, `(.L_x_6) ;  /* 0x000002c000017945 */ /* 0x000fe80003800200 */
[----:B------:R-:W-:-:S13]  /*05e0*/  ISETP.GE.AND P0, PT, R0, UR8, PT ;  /* 0x0000000800007c0c */ /* 0x000fda000bf06270 */
[----:B------:R-:W-:Y:S05]  /*05f0*/  @P0 BRA `(.L_x_7) ;  /* 0x0000000000a40947 */ /* 0x000fea0003800000 */
[----:B------:R-:W-:Y:S01]  /*0600*/  IADD3 R0, PT, PT, R0, UR4, RZ ;  /* 0x0000000400007c10 */ /* 0x000fe2000fffe0ff */
[----:B------:R-:W1:Y:S01]  /*0610*/  MUFU.RCP64H R15, 2.14748262400000000000e+09 ;  /* 0x41dfffff000f7908 */ /* 0x000e620000001800 */
[----:B0-----:R-:W-:Y:S01]  /*0620*/  IMAD.MOV.U32 R12, RZ, RZ, -0x800000 ;  /* 0xff800000ff0c7424 */ /* 0x001fe200078e00ff */
[----:B------:R-:W-:Y:S01]  /*0630*/  BSSY.RECONVERGENT B2, `(.L_x_8) ;  /* 0x0000023000027945 */ /* 0x000fe20003800200 */
[----:B------:R-:W-:Y:S02]  /*0640*/  IMAD.MOV.U32 R13, RZ, RZ, 0x41dfffff ;  /* 0x41dfffffff0d7424 */ /* 0x000fe400078e00ff */
[----:B------:R-:W-:-:S04]  /*0650*/  IMAD.HI.U32 R7, R0, 0x3, RZ ;  /* 0x0000000300077827 */ /* 0x000fc800078e00ff */
[----:B------:R-:W-:Y:S02]  /*0660*/  IMAD.IADD R2, R0, 0x1, -R7 ;  /* 0x0000000100027824 */ /* 0x000fe400078e0a07 */
[----:B------:R-:W-:-:S03]  /*0670*/  IMAD.MOV.U32 R14, RZ, RZ, 0x1 ;  /* 0x00000001ff0e7424 */ /* 0x000fc600078e00ff */
[----:B------:R-:W-:-:S03]  /*0680*/  LEA.HI R2, R2, R7, RZ, 0x1f ;  /* 0x0000000702027211 */ /* 0x000fc600078ff8ff */
[----:B-1----:R-:W-:Y:S01]  /*0690*/  DFMA R18, R14, -R12, 1 ;  /* 0x3ff000000e12742b */ /* 0x002fe2000000080c */
[----:B------:R-:W-:-:S05]  /*06a0*/  SHF.R.U32.HI R7, RZ, 0x1e, R2 ;  /* 0x0000001eff077819 */ /* 0x000fca0000011602 */
[----:B------:R-:W-:Y:S02]  /*06b0*/  IMAD R7, R7, -0x7fffffff, R0 ;  /* 0x8000000107077824 */ /* 0x000fe400078e0200 */
[----:B------:R-:W-:-:S03]  /*06c0*/  DFMA R18, R18, R18, R18 ;  /* 0x000000121212722b */ /* 0x000fc60000000012 */
[----:B------:R-:W-:-:S05]  /*06d0*/  VIMNMX.U32 R7, PT, PT, R7, 0x1, !PT ;  /* 0x0000000107077848 */ /* 0x000fca0007fe0000 */
[----:B------:R-:W-:Y:S01]  /*06e0*/  IMAD.HI.U32 R0, R7, 0x5e4789c9, RZ ;  /* 0x5e4789c907007827 */ /* 0x000fe200078e00ff */
[----:B------:R-:W-:-:S04]  /*06f0*/  DFMA R14, R14, R18, R14 ;  /* 0x000000120e0e722b */ /* 0x000fc8000000000e */
[----:B------:R-:W-:-:S04]  /*0700*/  SHF.R.U32.HI R0, RZ, 0xe, R0 ;  /* 0x0000000eff007819 */ /* 0x000fc80000011600 */
[----:B------:R-:W-:Y:S01]  /*0710*/  DFMA R20, R14, -R12, 1 ;  /* 0x3ff000000e14742b */ /* 0x000fe2000000080c */
[C---:B------:R-:W-:Y:S02]  /*0720*/  IMAD R7, R0.reuse, -0xadc8, R7 ;  /* 0xffff523800077824 */ /* 0x040fe400078e0207 */
[----:B------:R-:W-:Y:S02]  /*0730*/  IMAD R0, R0, 0xd47, RZ ;  /* 0x00000d4700007824 */ /* 0x000fe400078e02ff */
[----:B------:R-:W-:-:S03]  /*0740*/  IMAD R7, R7, 0xbc8f, RZ ;  /* 0x0000bc8f07077824 */ /* 0x000fc600078e02ff */
[----:B------:R-:W-:Y:S01]  /*0750*/  LOP3.LUT R2, R0, 0x7fffffff, RZ, 0x3c, !PT ;  /* 0x7fffffff00027812 */ /* 0x000fe200078e3cff */
[----:B------:R-:W-:Y:S01]  /*0760*/  DFMA R20, R14, R20, R14 ;  /* 0x000000140e14722b */ /* 0x000fe2000000000e */
[----:B------:R-:W-:-:S13]  /*0770*/  ISETP.GE.U32.AND P0, PT, R7, R0, PT ;  /* 0x000000000700720c */ /* 0x000fda0003f06070 */
[----:B------:R-:W-:-:S04]  /*0780*/  @P0 IADD3 R2, PT, PT, -R0, RZ, RZ ;  /* 0x000000ff00020210 */ /* 0x000fc80007ffe1ff */
        /* <DEDUP_REMOVED lines=9> */
[----:B------:R-:W-:-:S07]  /*0820*/  MOV R32, 0x840 ;  /* 0x0000084000207802 */ /* 0x000fce0000000f00 */
[----:B------:R-:W-:Y:S05]  /*0830*/  CALL.REL.NOINC `($__internal_0_$__cuda_sm20_div_rn_f64_full) ;  /* 0x0000001800987944 */ /* 0x000fea0003c00000 */
[----:B------:R-:W-:Y:S02]  /*0840*/  IMAD.MOV.U32 R12, RZ, RZ, R2 ;  /* 0x000000ffff0c7224 */ /* 0x000fe400078e0002 */
[----:B------:R-:W-:-:S07]  /*0850*/  IMAD.MOV.U32 R13, RZ, RZ, R25 ;  /* 0x000000ffff0d7224 */ /* 0x000fce00078e0019 */
.L_x_9:
[----:B------:R-:W-:Y:S05]  /*0860*/  BSYNC.RECONVERGENT B2 ;  /* 0x0000000000027941 */ /* 0x000fea0003800200 */
.L_x_8:
[----:B------:R-:W-:-:S07]  /*0870*/  DFMA R12, R8, R12, UR18 ;  /* 0x00000012080c7e2b */ /* 0x000fce000800000c */
[----:B------:R1:W-:Y:S04]  /*0880*/  STG.E.64 desc[UR14][R10.64+0x400], R12 ;  /* 0x0004000c0a007986 */ /* 0x0003e8000c101b0e */
.L_x_7:
[----:B------:R-:W-:Y:S05]  /*0890*/  BSYNC.RECONVERGENT B1 ;  /* 0x0000000000017941 */ /* 0x000fea0003800200 */
.L_x_6:
[----:B------:R-:W-:Y:S01]  /*08a0*/  VIADD R0, R6, 0x100 ;  /* 0x0000010006007836 */ /* 0x000fe20000000000 */
[----:B------:R-:W-:Y:S04]  /*08b0*/  BSSY.RECONVERGENT B1, `(.L_x_10) ;  /* 0x000002c000017945 */ /* 0x000fe80003800200 */
[----:B------:R-:W-:-:S13]  /*08c0*/  ISETP.GE.AND P0, PT, R0, UR8, PT ;  /* 0x0000000800007c0c */ /* 0x000fda000bf06270 */
[----:B------:R-:W-:Y:S05]  /*08d0*/  @P0 BRA `(.L_x_11) ;  /* 0x0000000000a40947 */ /* 0x000fea0003800000 */
[----:B------:R-:W-:Y:S01]  /*08e0*/  VIADD R0, R0, UR4 ;  /* 0x0000000400007c36 */ /* 0x000fe20008000000 */
[----:B------:R-:W2:Y:S01]  /*08f0*/  MUFU.RCP64H R15, 2.14748262400000000000e+09 ;  /* 0x41dfffff000f7908 */ /* 0x000ea20000001800 */
[----:B01----:R-:W-:Y:S01]  /*0900*/  IMAD.MOV.U32 R12, RZ, RZ, -0x800000 ;  /* 0xff800000ff0c7424 */ /* 0x003fe200078e00ff */
[----:B------:R-:W-:Y:S01]  /*0910*/  BSSY.RECONVERGENT B2, `(.L_x_12) ;  /* 0x0000023000027945 */ /* 0x000fe20003800200 */
[----:B------:R-:W-:-:S04]  /*0920*/  IMAD.HI.U32 R7, R0, 0x3, RZ ;  /* 0x0000000300077827 */ /* 0x000fc800078e00ff */
[----:B------:R-:W-:Y:S01]  /*0930*/  IMAD.MOV.U32 R13, RZ, RZ, 0x41dfffff ;  /* 0x41dfffffff0d7424 */ /* 0x000fe200078e00ff */
[----:B------:R-:W-:Y:S01]  /*0940*/  IADD3 R2, PT, PT, R0, -R7, RZ ;  /* 0x8000000700027210 */ /* 0x000fe20007ffe0ff */
[----:B------:R-:W-:-:S03]  /*0950*/  IMAD.MOV.U32 R14, RZ, RZ, 0x1 ;  /* 0x00000001ff0e7424 */ /* 0x000fc600078e00ff */
[----:B------:R-:W-:-:S04]  /*0960*/  LEA.HI R2, R2, R7, RZ, 0x1f ;  /* 0x0000000702027211 */ /* 0x000fc800078ff8ff */
[----:B------:R-:W-:Y:S01]  /*0970*/  SHF.R.U32.HI R7, RZ, 0x1e, R2 ;  /* 0x0000001eff077819 */ /* 0x000fe20000011602 */
[----:B--2---:R-:W-:-:S04]  /*0980*/  DFMA R18, R14, -R12, 1 ;  /* 0x3ff000000e12742b */ /* 0x004fc8000000080c */
        /* <DEDUP_REMOVED lines=25> */
[----:B------:R-:W-:Y:S01]  /*0b20*/  MOV R12, R2 ;  /* 0x00000002000c7202 */ /* 0x000fe20000000f00 */
[----:B------:R-:W-:-:S07]  /*0b30*/  IMAD.MOV.U32 R13, RZ, RZ, R25 ;  /* 0x000000ffff0d7224 */ /* 0x000fce00078e0019 */
.L_x_13:
[----:B------:R-:W-:Y:S05]  /*0b40*/  BSYNC.RECONVERGENT B2 ;  /* 0x0000000000027941 */ /* 0x000fea0003800200 */
.L_x_12:
[----:B------:R-:W-:-:S07]  /*0b50*/  DFMA R12, R8, R12, UR18 ;  /* 0x00000012080c7e2b */ /* 0x000fce000800000c */
[----:B------:R2:W-:Y:S04]  /*0b60*/  STG.E.64 desc[UR14][R10.64+0x800], R12 ;  /* 0x0008000c0a007986 */ /* 0x0005e8000c101b0e */
.L_x_11:
[----:B------:R-:W-:Y:S05]  /*0b70*/  BSYNC.RECONVERGENT B1 ;  /* 0x0000000000017941 */ /* 0x000fea0003800200 */
.L_x_10:
[----:B------:R-:W-:Y:S01]  /*0b80*/  VIADD R0, R6, 0x180 ;  /* 0x0000018006007836 */ /* 0x000fe20000000000 */
[----:B------:R-:W-:Y:S04]  /*0b90*/  BSSY.RECONVERGENT B1, `(.L_x_14) ;  /* 0x000002c000017945 */ /* 0x000fe80003800200 */
[----:B------:R-:W-:-:S13]  /*0ba0*/  ISETP.GE.AND P0, PT, R0, UR8, PT ;  /* 0x0000000800007c0c */ /* 0x000fda000bf06270 */
[----:B------:R-:W-:Y:S05]  /*0bb0*/  @P0 BRA `(.L_x_15) ;  /* 0x0000000000a40947 */ /* 0x000fea0003800000 */
[----:B------:R-:W-:Y:S01]  /*0bc0*/  VIADD R0, R0, UR4 ;  /* 0x0000000400007c36 */ /* 0x000fe20008000000 */
[----:B012---:R-:W0:Y:S01]  /*0bd0*/  MUFU.RCP64H R13, 2.14748262400000000000e+09 ;  /* 0x41dfffff000d7908 */ /* 0x007e220000001800 */
[----:B------:R-:W-:Y:S01]  /*0be0*/  MOV R6, 0xff800000 ;  /* 0xff80000000067802 */ /* 0x000fe20000000f00 */
[----:B------:R-:W-:Y:S01]  /*0bf0*/  IMAD.MOV.U32 R12, RZ, RZ, 0x1 ;  /* 0x00000001ff0c7424 */ /* 0x000fe200078e00ff */
[----:B------:R-:W-:Y:S01]  /*0c00*/  BSSY.RECONVERGENT B2, `(.L_x_16) ;  /* 0x0000022000027945 */ /* 0x000fe20003800200 */
[----:B------:R-:W-:-:S04]  /*0c10*/  IMAD.HI.U32 R7, R0, 0x3, RZ ;  /* 0x0000000300077827 */ /* 0x000fc800078e00ff */
[----:B------:R-:W-:-:S05]  /*0c20*/  IMAD.IADD R2, R0, 0x1, -R7 ;  /* 0x0000000100027824 */ /* 0x000fca00078e0a07 */
[----:B------:R-:W-:-:S04]  /*0c30*/  LEA.HI R2, R2, R7, RZ, 0x1f ;  /* 0x0000000702027211 */ /* 0x000fc800078ff8ff */
[----:B------:R-:W-:-:S05]  /*0c40*/  SHF.R.U32.HI R7, RZ, 0x1e, R2 ;  /* 0x0000001eff077819 */ /* 0x000fca0000011602 */
[----:B------:R-:W-:-:S05]  /*0c50*/  IMAD R7, R7, -0x7fffffff, R0 ;  /* 0x8000000107077824 */ /* 0x000fca00078e0200 */
[----:B------:R-:W-:Y:S01]  /*0c60*/  VIMNMX.U32 R0, PT, PT, R7, 0x1, !PT ;  /* 0x0000000107007848 */ /* 0x000fe20007fe0000 */
[----:B------:R-:W-:-:S04]  /*0c70*/  IMAD.MOV.U32 R7, RZ, RZ, 0x41dfffff ;  /* 0x41dfffffff077424 */ /* 0x000fc800078e00ff */
[----:B------:R-:W-:-:S05]  /*0c80*/  IMAD.HI.U32 R2, R0, 0x5e4789c9, RZ ;  /* 0x5e4789c900027827 */ /* 0x000fca00078e00ff */
[----:B------:R-:W-:-:S05]  /*0c90*/  SHF.R.U32.HI R15, RZ, 0xe, R2 ;  /* 0x0000000eff0f7819 */ /* 0x000fca0000011602 */
[C---:B------:R-:W-:Y:S02]  /*0ca0*/  IMAD R0, R15.reuse, -0xadc8, R0 ;  /* 0xffff52380f007824 */ /* 0x040fe400078e0200 */
[----:B------:R-:W-:Y:S01]  /*0cb0*/  IMAD R19, R15, 0xd47, RZ ;  /* 0x00000d470f137824 */ /* 0x000fe200078e02ff */
[----:B0-----:R-:W-:Y:S01]  /*0cc0*/  DFMA R14, R12, -R6, 1 ;  /* 0x3ff000000c0e742b */ /* 0x001fe20000000806 */
[----:B------:R-:W-:-:S03]  /*0cd0*/  IMAD R0, R0, 0xbc8f, RZ ;  /* 0x0000bc8f00007824 */ /* 0x000fc600078e02ff */
[----:B------:R-:W-:Y:S02]  /*0ce0*/  LOP3.LUT R21, R19, 0x7fffffff, RZ, 0x3c, !PT ;  /* 0x7fffffff13157812 */ /* 0x000fe400078e3cff */
[----:B------:R-:W-:Y:S02]  /*0cf0*/  ISETP.GE.U32.AND P0, PT, R0, R19, PT ;  /* 0x000000130000720c */ /* 0x000fe40003f06070 */
[----:B------:R-:W-:-:S08]  /*0d00*/  DFMA R14, R14, R14, R14 ;  /* 0x0000000e0e0e722b */ /* 0x000fd0000000000e */
[----:B------:R-:W-:-:S03]  /*0d10*/  DFMA R14, R12, R14, R12 ;  /* 0x0000000e0c0e722b */ /* 0x000fc6000000000c */
[----:B------:R-:W-:-:S05]  /*0d20*/  @P0 IMAD.MOV R21, RZ, RZ, -R19 ;  /* 0x000000ffff150224 */ /* 0x000fca00078e0a13 */
[----:B------:R-:W-:Y:S01]  /*0d30*/  IADD3 R18, PT, PT, R0, -0x1, R21 ;  /* 0xffffffff00127810 */ /* 0x000fe20007ffe015 */
[----:B------:R-:W-:-:S05]  /*0d40*/  DFMA R12, R14, -R6, 1 ;  /* 0x3ff000000e0c742b */ /* 0x000fca0000000806 */
[----:B------:R-:W0:Y:S03]  /*0d50*/  I2F.F64.U32 R18, R18 ;  /* 0x0000001200127312 */ /* 0x000e260000201800 */
[----:B------:R-:W-:-:S08]  /*0d60*/  DFMA R14, R14, R12, R14 ;  /* 0x0000000c0e0e722b */ /* 0x000fd0000000000e */
        /* <DEDUP_REMOVED lines=9> */
[----:B------:R-:W-:Y:S01]  /*0e00*/  IMAD.MOV.U32 R6, RZ, RZ, R2 ;  /* 0x000000ffff067224 */ /* 0x000fe200078e0002 */
[----:B------:R-:W-:-:S07]  /*0e10*/  MOV R7, R25 ;  /* 0x0000001900077202 */ /* 0x000fce0000000f00 */
.L_x_17:
[----:B------:R-:W-:Y:S05]  /*0e20*/  BSYNC.RECONVERGENT B2 ;  /* 0x0000000000027941 */ /* 0x000fea0003800200 */
.L_x_16:
[----:B------:R-:W-:-:S07]  /*0e30*/  DFMA R6, R8, R6, UR18 ;  /* 0x0000001208067e2b */ /* 0x000fce0008000006 */
[----:B------:R3:W-:Y:S04]  /*0e40*/  STG.E.64 desc[UR14][R10.64+0xc00], R6 ;  /* 0x000c00060a007986 */ /* 0x0007e8000c101b0e */
.L_x_15:
[----:B------:R-:W-:Y:S05]  /*0e50*/  BSYNC.RECONVERGENT B1 ;  /* 0x0000000000017941 */ /* 0x000fea0003800200 */
.L_x_14:
[----:B------:R-:W-:Y:S05]  /*0e60*/  @P1 BRA `(.L_x_18) ;  /* 0xfffffff400001947 */ /* 0x000fea000383ffff */
.L_x_1:
[----:B------:R-:W-:-:S13]  /*0e70*/  ISETP.NE.AND P0, PT, RZ, UR10, PT ;  /* 0x0000000aff007c0c */ /* 0x000fda000bf05270 */
[----:B------:R-:W-:Y:S05]  /*0e80*/  @!P0 EXIT ;  /* 0x000000000000894d */ /* 0x000fea0003800000 */
[----:B------:R-:W4:Y:S01]  /*0e90*/  LDCU UR6, c[0x0][0x3b0] ;  /* 0x00007600ff0677ac */ /* 0x000f220008000800 */
[----:B------:R-:W5:Y:S01]  /*0ea0*/  LDCU.64 UR4, c[0x0][0x3a8] ;  /* 0x00007500ff0477ac */ /* 0x000f620008000a00 */
[----:B------:R-:W0:Y:S01]  /*0eb0*/  LDCU.64 UR18, c[0x0][0x390] ;  /* 0x00007200ff1277ac */ /* 0x000e220008000a00 */
[----:B----4-:R-:W-:Y:S01]  /*0ec0*/  IMAD.U32 R5, RZ, RZ, UR6 ;  /* 0x00000006ff057e24 */ /* 0x010fe2000f8e00ff */
[----:B------:R-:W-:Y:S02]  /*0ed0*/  UIADD3 UR6, UPT, UPT, -UR10, URZ, URZ ;  /* 0x000000ff0a067290 */ /* 0x000fe4000fffe1ff */
[----:B-----5:R-:W-:Y:S02]  /*0ee0*/  ULEA UR4, UP0, UR12, UR4, 0x3 ;  /* 0x000000040c047291 */ /* 0x020fe4000f8018ff */
[--C-:B------:R-:W-:Y:S01]  /*0ef0*/  IADD3 R0, PT, PT, R5, UR12, R4.reuse ;  /* 0x0000000c05007c10 */ /* 0x100fe2000fffe004 */
[----:B------:R-:W-:Y:S01]  /*0f00*/  IMAD R4, R3, 0x80, R4 ;  /* 0x0000008003047824 */ /* 0x000fe200078e0204 */
[----:B------:R-:W-:-:S03]  /*0f10*/  ULEA.HI.X UR5, UR12, UR5, UR9, 0x3, UP0 ;  /* 0x000000050c057291 */ /* 0x000fc600080f1c09 */
[----:B0-----:R-:W-:-:S09]  /*0f20*/  IMAD R3, R3, 0x80, R0 ;  /* 0x0000008003037824 */ /* 0x001fd200078e0200 */
.L_x_23:
[----:B------:R-:W-:Y:S01]  /*0f30*/  ISETP.GE.AND P0, PT, R4, UR8, PT ;  /* 0x0000000804007c0c */ /* 0x000fe2000bf06270 */
[----:B------:R-:W-:Y:S01]  /*0f40*/  UIADD3 UR6, UPT, UPT, UR6, 0x1, URZ ;  /* 0x0000000106067890 */ /* 0x000fe2000fffe0ff */
[----:B------:R-:W-:Y:S03]  /*0f50*/  BSSY.RECONVERGENT B1, `(.L_x_19) ;  /* 0x000002e000017945 */ /* 0x000fe60003800200 */
[----:B------:R-:W-:-:S08]  /*0f60*/  UISETP.NE.AND UP0, UPT, UR6, URZ, UPT ;  /* 0x000000ff0600728c */ /* 0x000fd0000bf05270 */
[----:B0-----:R-:W-:Y:S05]  /*0f70*/  @P0 BRA `(.L_x_20) ;  /* 0x0000000000ac0947 */ /* 0x001fea0003800000 */
[C---:B------:R-:W-:Y:S01]  /*0f80*/  IMAD.HI.U32 R0, R3.reuse, 0x3, RZ ;  /* 0x0000000303007827 */ /* 0x040fe200078e00ff */
[----:B-123--:R-:W0:Y:S01]  /*0f90*/  MUFU.RCP64H R11, 2.14748262400000000000e+09 ;  /* 0x41dfffff000b7908 */ /* 0x00ee220000001800 */
[----:B------:R-:W-:Y:S01]  /*0fa0*/  MOV R6, 0xff800000 ;  /* 0xff80000000067802 */ /* 0x000fe20000000f00 */
[----:B------:R-:W-:Y:S01]  /*0fb0*/  BSSY.RECONVERGENT B2, `(.L_x_21) ;  /* 0x0000022000027945 */ /* 0x000fe20003800200 */
[----:B------:R-:W-:Y:S02]  /*0fc0*/  IMAD.IADD R5, R3, 0x1, -R0 ;  /* 0x0000000103057824 */ /* 0x000fe400078e0a00 */
[----:B------:R-:W-:Y:S02]  /*0fd0*/  IMAD.MOV.U32 R7, RZ, RZ, 0x41dfffff ;  /* 0x41dfffffff077424 */ /* 0x000fe400078e00ff */
[----:B------:R-:W-:Y:S01]  /*0fe0*/  IMAD.MOV.U32 R10, RZ, RZ, 0x1 ;  /* 0x00000001ff0a7424 */ /* 0x000fe200078e00ff */
[----:B------:R-:W-:-:S04]  /*0ff0*/  LEA.HI R5, R5, R0, RZ, 0x1f ;  /* 0x0000000005057211 */ /* 0x000fc800078ff8ff */
[----:B------:R-:W-:-:S05]  /*1000*/  SHF.R.U32.HI R0, RZ, 0x1e, R5 ;  /* 0x0000001eff007819 */ /* 0x000fca0000011605 */
[----:B------:R-:W-:Y:S01]  /*1010*/  IMAD R0, R0, -0x7fffffff, R3 ;  /* 0x8000000100007824 */ /* 0x000fe200078e0203 */
[----:B0-----:R-:W-:-:S04]  /*1020*/  DFMA R12, R10, -R6, 1 ;  /* 0x3ff000000a0c742b */ /* 0x001fc80000000806 */
[----:B------:R-:W-:-:S04]  /*1030*/  VIMNMX.U32 R0, PT, PT, R0, 0x1, !PT ;  /* 0x0000000100007848 */ /* 0x000fc80007fe0000 */
[----:B------:R-:W-:Y:S01]  /*1040*/  DFMA R12, R12, R12, R12 ;  /* 0x0000000c0c0c722b */ /* 0x000fe2000000000c */
[----:B------:R-:W-:-:S05]  /*1050*/  IMAD.HI.U32 R2, R0, 0x5e4789c9, RZ ;  /* 0x5e4789c900027827 */ /* 0x000fca00078e00ff */
[----:B------:R-:W-:Y:S02]  /*1060*/  SHF.R.U32.HI R5, RZ, 0xe, R2 ;  /* 0x0000000eff057819 */ /* 0x000fe40000011602 */
[----:B------:R-:W-:-:S03]  /*1070*/  DFMA R12, R10, R12, R10 ;  /* 0x0000000c0a0c722b */ /* 0x000fc6000000000a */
[C---:B------:R-:W-:Y:S02]  /*1080*/  IMAD R0, R5.reuse, -0xadc8, R0 ;  /* 0xffff523805007824 */ /* 0x040fe400078e0200 */
[----:B------:R-:W-:Y:S02]  /*1090*/  IMAD R5, R5, 0xd47, RZ ;  /* 0x00000d4705057824 */ /* 0x000fe400078e02ff */
[----:B------:R-:W-:Y:S01]  /*10a0*/  IMAD R0, R0, 0xbc8f, RZ ;  /* 0x0000bc8f00007824 */ /* 0x000fe200078e02ff */
[----:B------:R-:W-:Y:S02]  /*10b0*/  DFMA R10, R12, -R6, 1 ;  /* 0x3ff000000c0a742b */ /* 0x000fe40000000806 */
[----:B------:R-:W-:Y:S02]  /*10c0*/  LOP3.LUT R15, R5, 0x7fffffff, RZ, 0x3c, !PT ;  /* 0x7fffffff050f7812 */ /* 0x000fe400078e3cff */
[----:B------:R-:W-:-:S04]  /*10d0*/  ISETP.GE.U32.AND P0, PT, R0, R5, PT ;  /* 0x000000050000720c */ /* 0x000fc80003f06070 */
[----:B------:R-:W-:-:S09]  /*10e0*/  DFMA R12, R12, R10, R12 ;  /* 0x0000000a0c0c722b */ /* 0x000fd2000000000c */
        /* <DEDUP_REMOVED lines=14> */
.L_x_22:
[----:B------:R-:W-:Y:S05]  /*11d0*/  BSYNC.RECONVERGENT B2 ;  /* 0x0000000000027941 */ /* 0x000fea0003800200 */
.L_x_21:
[----:B------:R-:W-:Y:S01]  /*11e0*/  IMAD.U32 R10, RZ, RZ, UR4 ;  /* 0x00000004ff0a7e24 */ /* 0x000fe2000f8e00ff */
[----:B------:R-:W-:Y:S01]  /*11f0*/  DFMA R6, R8, R6, UR18 ;  /* 0x0000001208067e2b */ /* 0x000fe20008000006 */
[----:B------:R-:W-:Y:S02]  /*1200*/  IMAD.U32 R11, RZ, RZ, UR5 ;  /* 0x00000005ff0b7e24 */ /* 0x000fe4000f8e00ff */
[----:B------:R-:W-:-:S05]  /*1210*/  IMAD.WIDE R10, R4, 0x8, R10 ;  /* 0x00000008040a7825 */ /* 0x000fca00078e020a */
[----:B------:R0:W-:Y:S03]  /*1220*/  STG.E.64 desc[UR14][R10.64], R6 ;  /* 0x000000060a007986 */ /* 0x0001e6000c101b0e */
.L_x_20:
[----:B------:R-:W-:Y:S05]  /*1230*/  BSYNC.RECONVERGENT B1 ;  /* 0x0000000000017941 */ /* 0x000fea0003800200 */
.L_x_19:
[----:B------:R-:W-:Y:S02]  /*1240*/  VIADD R4, R4, 0x80 ;  /* 0x0000008004047836 */ /* 0x000fe40000000000 */
[----:B------:R-:W-:Y:S01]  /*1250*/  VIADD R3, R3, 0x80 ;  /* 0x0000008003037836 */ /* 0x000fe20000000000 */
[----:B------:R-:W-:Y:S06]  /*1260*/  BRA.U UP0, `(.L_x_23) ;  /* 0xfffffffd00307547 */ /* 0x000fec000b83ffff */
[----:B------:R-:W-:Y:S05]  /*1270*/  EXIT ;  /* 0x000000000000794d */ /* 0x000fea0003800000 */
.L_x_0:
[----:B------:R-:W-:-:S06]  /*1280*/  UISETP.GE.AND UP0, UPT, UR5, 0x1, UPT ;  /* 0x000000010500788c */ /* 0x000fcc000bf06270 */
[----:B------:R-:W-:-:S13]  /*1290*/  PLOP3.LUT P0, PT, PT, PT, UP0, 0x80, 0x8 ;  /* 0x000000000008781c */ /* 0x000fda0003f0f008 */
[----:B0-----:R-:W-:Y:S05]  /*12a0*/  @!P0 EXIT ;  /* 0x000000000000894d */ /* 0x001fea0003800000 */
[----:B------:R-:W0:Y:S01]  /*12b0*/  LDC.64 R2, c[0x0][0x390] ;  /* 0x0000e400ff027b82 */ /* 0x000e220000000a00 */
[----:B------:R-:W1:Y:S01]  /*12c0*/  S2R R30, SR_TID.X ;  /* 0x00000000001e7919 */ /* 0x000e620000002100 */
[----:B------:R-:W-:Y:S01]  /*12d0*/  UISETP.GE.U32.AND UP0, UPT, UR5, 0x4, UPT ;  /* 0x000000040500788c */ /* 0x000fe2000bf06070 */
[----:B------:R-:W-:Y:S01]  /*12e0*/  MOV R29, RZ ;  /* 0x000000ff001d7202 */ /* 0x000fe20000000f00 */
[----:B------:R-:W-:-:S04]  /*12f0*/  ULOP3.LUT UR8, UR5, 0x3, URZ, 0xc0, !UPT ;  /* 0x0000000305087892 */ /* 0x000fc8000f8ec0ff */
[----:B------:R-:W0:Y:S02]  /*1300*/  LDC.64 R10, c[0x0][0x398] ;  /* 0x0000e600ff0a7b82 */ /* 0x000e240000000a00 */
[----:B0-----:R-:W-:Y:S01]  /*1310*/  DADD R10, R10, -R2 ;  /* 0x000000000a0a7229 */ /* 0x001fe20000000802 */
[----:B-1----:R-:W-:Y:S10]  /*1320*/  BRA.U !UP0, `(.L_x_24) ;  /* 0x0000000908e87547 */ /* 0x002ff4000b800000 */
[----:B------:R-:W0:Y:S01]  /*1330*/  LDCU.64 UR10, c[0x0][0x3a8] ;  /* 0x00007500ff0a77ac */ /* 0x000e220008000a00 */
[----:B------:R-:W-:Y:S02]  /*1340*/  IMAD.U32 R3, RZ, RZ, UR4 ;  /* 0x00000004ff037e24 */ /* 0x000fe4000f8e00ff */
[--C-:B------:R-:W-:Y:S01]  /*1350*/  IMAD.MOV.U32 R9, RZ, RZ, R30.reuse ;  /* 0x000000ffff097224 */ /* 0x100fe200078e001e */
[----:B------:R-:W-:Y:S02]  /*1360*/  ULOP3.LUT UR6, UR5, 0x7ffffffc, URZ, 0xc0, !UPT ;  /* 0x7ffffffc05067892 */ /* 0x000fe4000f8ec0ff */
[----:B------:R-:W-:Y:S01]  /*1370*/  IADD3 R28, PT, PT, R3, UR12, R30 ;  /* 0x0000000c031c7c10 */ /* 0x000fe2000fffe01e */
[----:B------:R-:W1:Y:S03]  /*1380*/  LDCU.64 UR18, c[0x0][0x390] ;  /* 0x00007200ff1277ac */ /* 0x000e660008000a00 */
[----:B------:R-:W-:Y:S01]  /*1390*/  IMAD.U32 R29, RZ, RZ, UR6 ;  /* 0x00000006ff1d7e24 */ /* 0x000fe2000f8e00ff */
[C---:B------:R-:W-:Y:S01]  /*13a0*/  IADD3 R8, PT, PT, R28.reuse, 0x180, RZ ;  /* 0x000001801c087810 */ /* 0x040fe20007ffe0ff */
[C---:B------:R-:W-:Y:S01]  /*13b0*/  VIADD R7, R28.reuse, 0x100 ;  /* 0x000001001c077836 */ /* 0x040fe20000000000 */
[----:B------:R-:W-:Y:S01]  /*13c0*/  UIADD3 UR7, UPT, UPT, -UR6, URZ, URZ ;  /* 0x000000ff06077290 */ /* 0x000fe2000fffe1ff */
[----:B------:R-:W-:Y:S01]  /*13d0*/  VIADD R6, R28, 0x80 ;  /* 0x000000801c067836 */ /* 0x000fe20000000000 */
[----:B0-----:R-:W-:-:S04]  /*13e0*/  ULEA UR10, UP0, UR12, UR10, 0x3 ;  /* 0x0000000a0c0a7291 */ /* 0x001fc8000f8018ff */
[----:B------:R-:W-:Y:S02]  /*13f0*/  ULEA.HI.X UR5, UR12, UR11, UR9, 0x3, UP0 ;  /* 0x0000000b0c057291 */ /* 0x000fe400080f1c09 */
[----:B------:R-:W-:-:S04]  /*1400*/  UIADD3 UR4, UP0, UPT, UR10, 0x800, URZ ;  /* 0x000008000a047890 */ /* 0x000fc8000ff1e0ff */
[----:B-1----:R-:W-:-:S12]  /*1410*/  UIADD3.X UR5, UPT, UPT, URZ, UR5, URZ, UP0, !UPT ;  /* 0x00000005ff057290 */ /* 0x002fd800087fe4ff */
.L_x_33:
[C---:B0-----:R-:W-:Y:S01]  /*1420*/  IMAD.HI.U32 R3, R28.reuse, 0x3, RZ ;  /* 0x000000031c037827 */ /* 0x041fe200078e00ff */
[----:B------:R-:W0:Y:S01]  /*1430*/  MUFU.RCP64H R5, 2.14748262400000000000e+09 ;  /* 0x41dfffff00057908 */ /* 0x000e220000001800 */
[----:B------:R-:W-:Y:S02]  /*1440*/  BSSY.RECONVERGENT B1, `(.L_x_25) ;  /* 0x0000032000017945 */ /* 0x000fe40003800200 */
[----:B------:R-:W-:Y:S02]  /*1450*/  IMAD.IADD R0, R28, 0x1, -R3 ;  /* 0x000000011c007824 */ /* 0x000fe400078e0a03 */
[----:B------:R-:W-:-:S03]  /*1460*/  IMAD.MOV.U32 R4, RZ, RZ, 0x1 ;  /* 0x00000001ff047424 */ /* 0x000fc600078e00ff */
[----:B------:R-:W-:-:S04]  /*1470*/  LEA.HI R0, R0, R3, RZ, 0x1f ;  /* 0x0000000300007211 */ /* 0x000fc800078ff8ff */
[----:B------:R-:W-:-:S05]  /*1480*/  SHF.R.U32.HI R3, RZ, 0x1e, R0 ;  /* 0x0000001eff037819 */ /* 0x000fca0000011600 */
[----:B------:R-:W-:-:S05]  /*1490*/  IMAD R3, R3, -0x7fffffff, R28 ;  /* 0x8000000103037824 */ /* 0x000fca00078e021c */
[----:B------:R-:W-:Y:S01]  /*14a0*/  VIMNMX.U32 R0, PT, PT, R3, 0x1, !PT ;  /* 0x0000000103007848 */ /* 0x000fe20007fe0000 */
[----:B------:R-:W-:-:S04]  /*14b0*/  IMAD.MOV.U32 R3, RZ, RZ, 0x41dfffff ;  /* 0x41dfffffff037424 */ /* 0x000fc800078e00ff */
[----:B------:R-:W-:-:S05]  /*14c0*/  IMAD.HI.U32 R2, R0, -0x4370ec6f, RZ ;  /* 0xbc8f139100027827 */ /* 0x000fca00078e00ff */
[----:B------:R-:W-:Y:S02]  /*14d0*/  SHF.R.U32.HI R13, RZ, 0xf, R2 ;  /* 0x0000000fff0d7819 */ /* 0x000fe40000011602 */
[----:B------:R-:W-:-:S03]  /*14e0*/  MOV R2, 0xff800000 ;  /* 0xff80000000027802 */ /* 0x000fc60000000f00 */
        /* <DEDUP_REMOVED lines=12> */
[----:B------:R-:W-:Y:S01]  /*15b0*/  DFMA R4, R12, R4, R12 ;  /* 0x000000040c04722b */ /* 0x000fe2000000000c */
[----:B------:R-:W-:-:S04]  /*15c0*/  IMAD.HI.U32 R13, R8, 0x3, RZ ;  /* 0x00000003080d7827 */ /* 0x000fc800078e00ff */
[----:B------:R-:W-:Y:S01]  /*15d0*/  IMAD.U32 R12, RZ, RZ, UR4 ;  /* 0x00000004ff0c7e24 */ /* 0x000fe2000f8e00ff */
[----:B------:R-:W-:-:S04]  /*15e0*/  IADD3 R0, PT, PT, -R13, R8, RZ ;  /* 0x000000080d007210 */ /* 0x000fc80007ffe1ff */
[----:B------:R-:W-:Y:S01]  /*15f0*/  LEA.HI R0, R0, R13, RZ, 0x1f ;  /* 0x0000000d00007211 */ /* 0x000fe200078ff8ff */
[----:B0-----:R-:W-:Y:S01]  /*1600*/  DMUL R14, R4, R18 ;  /* 0x00000012040e7228 */ /* 0x001fe20000000000 */
[----:B------:R-:W-:Y:S01]  /*1610*/  FSETP.GEU.AND P1, PT, |R19|, 6.5827683646048100446e-37, PT ;  /* 0x036000001300780b */ /* 0x000fe20003f2e200 */
[----:B------:R-:W-:Y:S02]  /*1620*/  IMAD.U32 R13, RZ, RZ, UR5 ;  /* 0x00000005ff0d7e24 */ /* 0x000fe4000f8e00ff */
[----:B------:R-:W-:-:S04]  /*1630*/  IMAD.WIDE R12, R9, 0x8, R12 ;  /* 0x00000008090c7825 */ /* 0x000fc800078e020c */
[----:B------:R-:W-:-:S08]  /*1640*/  DFMA R2, R14, -R2, R18 ;  /* 0x800000020e02722b */ /* 0x000fd00000000012 */
[----:B------:R-:W-:Y:S01]  /*1650*/  DFMA R14, R4, R2, R14 ;  /* 0x00000002040e722b */ /* 0x000fe2000000000e */
[----:B------:R-:W-:-:S04]  /*1660*/  IMAD.HI.U32 R2, R7, 0x3, RZ ;  /* 0x0000000307027827 */ /* 0x000fc800078e00ff */
[----:B------:R-:W-:-:S05]  /*1670*/  IMAD.HI.U32 R5, R6, 0x3, RZ ;  /* 0x0000000306057827 */ /* 0x000fca00078e00ff */
[----:B------:R-:W-:Y:S01]  /*1680*/  FFMA R16, RZ, 27.999998092651367188, R15 ;  /* 0x41dfffffff107823 */ /* 0x000fe2000000000f */
[----:B------:R-:W-:Y:S01]  /*1690*/  IMAD.IADD R3, R7, 0x1, -R2 ;  /* 0x0000000107037824 */ /* 0x000fe200078e0a02 */
[----:B------:R-:W-:-:S03]  /*16a0*/  IADD3 R4, PT, PT, -R5, R6, RZ ;  /* 0x0000000605047210 */ /* 0x000fc60007ffe1ff */
[----:B------:R-:W-:Y:S02]  /*16b0*/  FSETP.GT.AND P0, PT, |R16|, 1.469367938527859385e-39, PT ;  /* 0x001000001000780b */ /* 0x000fe40003f04200 */
[----:B------:R-:W-:Y:S02]  /*16c0*/  LEA.HI R3, R3, R2, RZ, 0x1f ;  /* 0x0000000203037211 */ /* 0x000fe400078ff8ff */
[----:B------:R-:W-:Y:S02]  /*16d0*/  LEA.HI R2, R4, R5, RZ, 0x1f ;  /* 0x0000000504027211 */ /* 0x000fe400078ff8ff */
[----:B------:R-:W-:Y:S02]  /*16e0*/  SHF.R.U32.HI R4, RZ, 0x1e, R3 ;  /* 0x0000001eff047819 */ /* 0x000fe40000011603 */
[----:B------:R-:W-:Y:S02]  /*16f0*/  SHF.R.U32.HI R5, RZ, 0x1e, R0 ;  /* 0x0000001eff057819 */ /* 0x000fe40000011600 */
[----:B------:R-:W-:-:S03]  /*1700*/  SHF.R.U32.HI R3, RZ, 0x1e, R2 ;  /* 0x0000001eff037819 */ /* 0x000fc60000011602 */
[----:B------:R-:W-:Y:S05]  /*1710*/  @P0 BRA P1, `(.L_x_26) ;  /* 0x0000000000100947 */ /* 0x000fea0000800000 */
[----:B------:R-:W-:-:S07]  /*1720*/  MOV R32, 0x1740 ;  /* 0x0000174000207802 */ /* 0x000fce0000000f00 */
[----:B------:R-:W-:Y:S05]  /*1730*/  CALL.REL.NOINC `($__internal_0_$__cuda_sm20_div_rn_f64_full) ;  /* 0x0000000800d87944 */ /* 0x000fea0003c00000 */
[----:B------:R-:W-:Y:S02]  /*1740*/  IMAD.MOV.U32 R14, RZ, RZ, R2 ;  /* 0x000000ffff0e7224 */ /* 0x000fe400078e0002 */
[----:B------:R-:W-:-:S07]  /*1750*/  IMAD.MOV.U32 R15, RZ, RZ, R25 ;  /* 0x000000ffff0f7224 */ /* 0x000fce00078e0019 */
.L_x_26:
[----:B------:R-:W-:Y:S05]  /*1760*/  BSYNC.RECONVERGENT B1 ;  /* 0x0000000000017941 */ /* 0x000fea0003800200 */
.L_x_25:
[----:B------:R-:W-:Y:S01]  /*1770*/  IMAD R3, R3, -0x7fffffff, R28 ;  /* 0x8000000103037824 */ /* 0x000fe200078e021c */
[----:B------:R-:W0:Y:S01]  /*1780*/  MUFU.RCP64H R19, 2.14748262400000000000e+09 ;  /* 0x41dfffff00137908 */ /* 0x000e220000001800 */
[----:B------:R-:W-:Y:S01]  /*1790*/  IMAD.MOV.U32 R0, RZ, RZ, 0x80 ;  /* 0x00000080ff007424 */ /* 0x000fe200078e00ff */
[----:B------:R-:W-:Y:S01]  /*17a0*/  DFMA R14, R10, R14, UR18 ;  /* 0x000000120a0e7e2b */ /* 0x000fe2000800000e */
[----:B------:R-:W-:Y:S01]  /*17b0*/  IMAD.MOV.U32 R18, RZ, RZ, 0x1 ;  /* 0x00000001ff127424 */ /* 0x000fe200078e00ff */
[----:B------:R-:W-:Y:S02]  /*17c0*/  BSSY.RECONVERGENT B1, `(.L_x_27) ;  /* 0x000001e000017945 */ /* 0x000fe40003800200 */
[----:B------:R-:W-:Y:S01]  /*17d0*/  VIADDMNMX.U32 R0, R3, R0, 0x1, !PT ;  /* 0x0000000103007446 */ /* 0x000fe20007800000 */
[----:B------:R-:W-:Y:S02]  /*17e0*/  IMAD.MOV.U32 R3, RZ, RZ, 0x41dfffff ;  /* 0x41dfffffff037424 */ /* 0x000fe400078e00ff */
[----:B------:R1:W-:Y:S02]  /*17f0*/  STG.E.64 desc[UR14][R12.64+-0x800], R14 ;  /* 0xfff8000e0c007986 */ /* 0x0003e4000c101b0e */
        /* <DEDUP_REMOVED lines=22> */
[----:B-1----:R-:W-:Y:S05]  /*1960*/  @P0 BRA P1, `(.L_x_28) ;  /* 0x00000000000c0947 */ /* 0x002fea0000800000 */
[----:B------:R-:W-:-:S07]  /*1970*/  MOV R32, 0x1990 ;  /* 0x0000199000207802 */ /* 0x000fce0000000f00 */
[----:B------:R-:W-:Y:S05]  /*1980*/  CALL.REL.NOINC `($__internal_0_$__cuda_sm20_div_rn_f64_full) ;  /* 0x0000000800447944 */ /* 0x000fea0003c00000 */
[----:B------:R-:W-:-:S07]  /*1990*/  MOV R3, R25 ;  /* 0x0000001900037202 */ /* 0x000fce0000000f00 */
.L_x_28:
[----:B------:R-:W-:Y:S05]  /*19a0*/  BSYNC.RECONVERGENT B1 ;  /* 0x0000000000017941 */ /* 0x000fea0003800200 */
.L_x_27:
[----:B------:R-:W-:Y:S01]  /*19b0*/  IMAD R4, R4, -0x7fffffff, R28 ;  /* 0x8000000104047824 */ /* 0x000fe200078e021c */
[----:B------:R-:W0:Y:S01]  /*19c0*/  MUFU.RCP64H R19, 2.14748262400000000000e+09 ;  /* 0x41dfffff00137908 */ /* 0x000e220000001800 */
[----:B------:R-:W-:Y:S02]  /*19d0*/  IMAD.MOV.U32 R15, RZ, RZ, 0x100 ;  /* 0x00000100ff0f7424 */ /* 0x000fe400078e00ff */
[----:B------:R-:W-:Y:S02]  /*19e0*/  HFMA2 R18, -RZ, RZ, 0, 5.9604644775390625e-08 ;  /* 0x00000001ff127431 */ /* 0x000fe400000001ff */
[----:B------:R-:W-:Y:S01]  /*19f0*/  IMAD.MOV.U32 R14, RZ, RZ, -0x800000 ;  /* 0xff800000ff0e7424 */ /* 0x000fe200078e00ff */
[----:B------:R-:W-:Y:S01]  /*1a00*/  BSSY.RECONVERGENT B1, `(.L_x_29) ;  /* 0x000001e000017945 */ /* 0x000fe20003800200 */
[----:B------:R-:W-:Y:S01]  /*1a10*/  VIADDMNMX.U32 R4, R4, R15, 0x1, !PT ;  /* 0x0000000104047446 */ /* 0x000fe2000780000f */
[----:B------:R-:W-:-:S04]  /*1a20*/  IMAD.MOV.U32 R15, RZ, RZ, 0x41dfffff ;  /* 0x41dfffffff0f7424 */ /* 0x000fc800078e00ff */
[----:B------:R-:W-:-:S05]  /*1a30*/  IMAD.HI.U32 R0, R4, -0x4370ec6f, RZ ;  /* 0xbc8f139104007827 */ /* 0x000fca00078e00ff */
        /* <DEDUP_REMOVED lines=16> */
[----:B------:R-:W-:Y:S02]  /*1b40*/  DFMA R22, R20, -R14, R18 ;  /* 0x8000000e1416722b */ /* 0x000fe40000000012 */
[----:B------:R-:W-:-:S06]  /*1b50*/  DFMA R14, R10, R2, UR18 ;  /* 0x000000120a0e7e2b */ /* 0x000fcc0008000002 */
[----:B------:R-:W-:Y:S01]  /*1b60*/  DFMA R2, R24, R22, R20 ;  /* 0x000000161802722b */ /* 0x000fe20000000014 */
[----:B------:R0:W-:Y:S09]  /*1b70*/  STG.E.64 desc[UR14][R12.64+-0x400], R14 ;  /* 0xfffc000e0c007986 */ /* 0x0001f2000c101b0e */
[----:B------:R-:W-:-:S05]  /*1b80*/  FFMA R0, RZ, 27.999998092651367188, R3 ;  /* 0x41dfffffff007823 */ /* 0x000fca0000000003 */
[----:B------:R-:W-:-:S13]  /*1b90*/  FSETP.GT.AND P0, PT, |R0|, 1.469367938527859385e-39, PT ;  /* 0x001000000000780b */ /* 0x000fda0003f04200 */
[----:B0-----:R-:W-:Y:S05]  /*1ba0*/  @P0 BRA P1, `(.L_x_30) ;  /* 0x00000000000c0947 */ /* 0x001fea0000800000 */
[----:B------:R-:W-:-:S07]  /*1bb0*/  MOV R32, 0x1bd0 ;  /* 0x00001bd000207802 */ /* 0x000fce0000000f00 */
[----:B------:R-:W-:Y:S05]  /*1bc0*/  CALL.REL.NOINC `($__internal_0_$__cuda_sm20_div_rn_f64_full) ;  /* 0x0000000400b47944 */ /* 0x000fea0003c00000 */
[----:B------:R-:W-:-:S07]  /*1bd0*/  IMAD.MOV.U32 R3, RZ, RZ, R25 ;  /* 0x000000ffff037224 */ /* 0x000fce00078e0019 */
.L_x_30:
[----:B------:R-:W-:Y:S05]  /*1be0*/  BSYNC.RECONVERGENT B1 ;  /* 0x0000000000017941 */ /* 0x000fea0003800200 */
.L_x_29:
[----:B------:R-:W-:Y:S01]  /*1bf0*/  IMAD R5, R5, -0x7fffffff, R28 ;  /* 0x8000000105057824 */ /* 0x000fe200078e021c */
[----:B------:R-:W0:Y:S01]  /*1c00*/  MUFU.RCP64H R15, 2.14748262400000000000e+09 ;  /* 0x41dfffff000f7908 */ /* 0x000e220000001800 */
[----:B------:R-:W-:Y:S01]  /*1c10*/  IMAD.MOV.U32 R0, RZ, RZ, 0x180 ;  /* 0x00000180ff007424 */ /* 0x000fe200078e00ff */
[----:B------:R-:W-:Y:S01]  /*1c20*/  BSSY.RECONVERGENT B1, `(.L_x_31) ;  /* 0x0000020000017945 */ /* 0x000fe20003800200 */
[----:B------:R-:W-:-:S03]  /*1c30*/  IMAD.MOV.U32 R14, RZ, RZ, 0x1 ;  /* 0x00000001ff0e7424 */ /* 0x000fc600078e00ff */
[----:B------:R-:W-:Y:S01]  /*1c40*/  VIADDMNMX.U32 R0, R5, R0, 0x1, !PT ;  /* 0x0000000105007446 */ /* 0x000fe20007800000 */
        /* <DEDUP_REMOVED lines=28> */
[----:B------:R-:W-:-:S07]  /*1e10*/  MOV R3, R25 ;  /* 0x0000001900037202 */ /* 0x000fce0000000f00 */
.L_x_32:
[----:B------:R-:W-:Y:S05]  /*1e20*/  BSYNC.RECONVERGENT B1 ;  /* 0x0000000000017941 */ /* 0x000fea0003800200 */
.L_x_31:
[----:B------:R-:W-:Y:S01]  /*1e30*/  DFMA R2, R10, R2, UR18 ;  /* 0x000000120a027e2b */ /* 0x000fe20008000002 */
[----:B------:R-:W-:Y:S01]  /*1e40*/  UIADD3 UR7, UPT, UPT, UR7, 0x4, URZ ;  /* 0x0000000407077890 */ /* 0x000fe2000fffe0ff */
[----:B------:R-:W-:Y:S01]  /*1e50*/  VIADD R28, R28, 0x200 ;  /* 0x000002001c1c7836 */ /* 0x000fe20000000000 */
[----:B------:R-:W-:Y:S01]  /*1e60*/  IADD3 R9, PT, PT, R9, 0x200, RZ ;  /* 0x0000020009097810 */ /* 0x000fe20007ffe0ff */
[----:B------:R-:W-:Y:S01]  /*1e70*/  VIADD R8, R8, 0x200 ;  /* 0x0000020008087836 */ /* 0x000fe20000000000 */
[----:B------:R-:W-:Y:S01]  /*1e80*/  UISETP.NE.AND UP0, UPT, UR7, URZ, UPT ;  /* 0x000000ff0700728c */ /* 0x000fe2000bf05270 */
[----:B------:R-:W-:Y:S01]  /*1e90*/  VIADD R7, R7, 0x200 ;  /* 0x0000020007077836 */ /* 0x000fe20000000000 */
[----:B------:R0:W-:Y:S01]  /*1ea0*/  STG.E.64 desc[UR14][R12.64+0x400], R2 ;  /* 0x000400020c007986 */ /* 0x0001e2000c101b0e */
[----:B------:R-:W-:-:S06]  /*1eb0*/  VIADD R6, R6, 0x200 ;  /* 0x0000020006067836 */ /* 0x000fcc0000000000 */
[----:B------:R-:W-:Y:S05]  /*1ec0*/  BRA.U UP0, `(.L_x_33) ;  /* 0xfffffff500547547 */ /* 0x000fea000b83ffff */
.L_x_24:
[----:B------:R-:W-:-:S13]  /*1ed0*/  ISETP.NE.AND P0, PT, RZ, UR8, PT ;  /* 0x00000008ff007c0c */ /* 0x000fda000bf05270 */
[----:B------:R-:W-:Y:S05]  /*1ee0*/  @!P0 EXIT ;  /* 0x000000000000894d */ /* 0x000fea0003800000 */
[----:B------:R-:W0:Y:S01]  /*1ef0*/  LDCU UR7, c[0x0][0x3b0] ;  /* 0x00007600ff0777ac */ /* 0x000e220008000800 */
[----:B------:R-:W1:Y:S01]  /*1f00*/  LDCU.64 UR4, c[0x0][0x3a8] ;  /* 0x00007500ff0477ac */ /* 0x000e620008000a00 */
[----:B------:R-:W2:Y:S01]  /*1f10*/  LDCU.64 UR10, c[0x0][0x390] ;  /* 0x00007200ff0a77ac */ /* 0x000ea20008000a00 */
[----:B0-----:R-:W-:Y:S01]  /*1f20*/  IMAD.U32 R3, RZ, RZ, UR7 ;  /* 0x00000007ff037e24 */ /* 0x001fe2000f8e00ff */
[----:B-1----:R-:W-:-:S04]  /*1f30*/  ULEA UR6, UP0, UR12, UR4, 0x3 ;  /* 0x000000040c067291 */ /* 0x002fc8000f8018ff */
[--C-:B------:R-:W-:Y:S01]  /*1f40*/  IADD3 R0, PT, PT, R3, UR12, R30.reuse ;  /* 0x0000000c03007c10 */ /* 0x100fe2000fffe01e */
[C---:B------:R-:W-:Y:S01]  /*1f50*/  IMAD R30, R29.reuse, 0x80, R30 ;  /* 0x000000801d1e7824 */ /* 0x040fe200078e021e */
[----:B------:R-:W-:Y:S02]  /*1f60*/  UIADD3 UR4, UPT, UPT, -UR8, URZ, URZ ;  /* 0x000000ff08047290 */ /* 0x000fe4000fffe1ff */
[----:B------:R-:W-:Y:S01]  /*1f70*/  LEA R29, R29, R0, 0x7 ;  /* 0x000000001d1d7211 */ /* 0x000fe200078e38ff */
[----:B--2---:R-:W-:-:S12]  /*1f80*/  ULEA.HI.X UR7, UR12, UR5, UR9, 0x3, UP0 ;  /* 0x000000050c077291 */ /* 0x004fd800080f1c09 */
.L_x_36:
[C---:B------:R-:W-:Y:S01]  /*1f90*/  IMAD.HI.U32 R0, R29.reuse, 0x3, RZ ;  /* 0x000000031d007827 */ /* 0x040fe200078e00ff */
[----:B0-----:R-:W0:Y:S01]  /*1fa0*/  MUFU.RCP64H R5, 2.14748262400000000000e+09 ;  /* 0x41dfffff00057908 */ /* 0x001e220000001800 */
[----:B------:R-:W-:Y:S01]  /*1fb0*/  MOV R4, 0x1 ;  /* 0x0000000100047802 */ /* 0x000fe20000000f00 */
[----:B------:R-:W-:Y:S01]  /*1fc0*/  BSSY.RECONVERGENT B1, `(.L_x_34) ;  /* 0x0000024000017945 */ /* 0x000fe20003800200 */
[----:B------:R-:W-:-:S05]  /*1fd0*/  IMAD.IADD R3, R29, 0x1, -R0 ;  /* 0x000000011d037824 */ /* 0x000fca00078e0a00 */
[----:B------:R-:W-:-:S04]  /*1fe0*/  LEA.HI R3, R3, R0, RZ, 0x1f ;  /* 0x0000000003037211 */ /* 0x000fc800078ff8ff */
[----:B------:R-:W-:Y:S01]  /*1ff0*/  SHF.R.U32.HI R0, RZ, 0x1e, R3 ;  /* 0x0000001eff007819 */ /* 0x000fe20000011603 */
[----:B------:R-:W-:-:S04]  /*2000*/  IMAD.MOV.U32 R3, RZ, RZ, 0x41dfffff ;  /* 0x41dfffffff037424 */ /* 0x000fc800078e00ff */
[----:B------:R-:W-:-:S05]  /*2010*/  IMAD R0, R0, -0x7fffffff, R29 ;  /* 0x8000000100007824 */ /* 0x000fca00078e021d */
[----:B------:R-:W-:-:S05]  /*2020*/  VIMNMX.U32 R0, PT, PT, R0, 0x1, !PT ;  /* 0x0000000100007848 */ /* 0x000fca0007fe0000 */
[----:B------:R-:W-:-:S05]  /*2030*/  IMAD.HI.U32 R2, R0, 0x5e4789c9, RZ ;  /* 0x5e4789c900027827 */ /* 0x000fca00078e00ff */
[----:B------:R-:W-:Y:S01]  /*2040*/  SHF.R.U32.HI R7, RZ, 0xe, R2 ;  /* 0x0000000eff077819 */ /* 0x000fe20000011602 */
[----:B------:R-:W-:-:S04]  /*2050*/  IMAD.MOV.U32 R2, RZ, RZ, -0x800000 ;  /* 0xff800000ff027424 */ /* 0x000fc800078e00ff */
        /* <DEDUP_REMOVED lines=10> */
[----:B------:R-:W-:-:S03]  /*2100*/  DFMA R4, R6, -R2, 1 ;  /* 0x3ff000000604742b */ /* 0x000fc60000000802 */
[----:B------:R-:W0:Y:S05]  /*2110*/  I2F.F64.U32 R18, R13 ;  /* 0x0000000d00127312 */ /* 0x000e2a0000201800 */
[----:B------:R-:W-:-:S08]  /*2120*/  DFMA R6, R6, R4, R6 ;  /* 0x000000040606722b */ /* 0x000fd00000000006 */
[----:B0-----:R-:W-:Y:S01]  /*2130*/  DMUL R4, R6, R18 ;  /* 0x0000001206047228 */ /* 0x001fe20000000000 */
[----:B------:R-:W-:-:S07]  /*2140*/  FSETP.GEU.AND P1, PT, |R19|, 6.5827683646048100446e-37, PT ;  /* 0x036000001300780b */ /* 0x000fce0003f2e200 */
[----:B------:R-:W-:-:S08]  /*2150*/  DFMA R2, R4, -R2, R18 ;  /* 0x800000020402722b */ /* 0x000fd00000000012 */
[----:B------:R-:W-:Y:S01]  /*2160*/  DFMA R2, R6, R2, R4 ;  /* 0x000000020602722b */ /* 0x000fe20000000004 */
[----:B------:R-:W-:Y:S02]  /*2170*/  IMAD.U32 R4, RZ, RZ, UR6 ;  /* 0x00000006ff047e24 */ /* 0x000fe4000f8e00ff */
[----:B------:R-:W-:Y:S02]  /*2180*/  IMAD.U32 R5, RZ, RZ, UR7 ;  /* 0x00000007ff057e24 */ /* 0x000fe4000f8e00ff */
[----:B------:R-:W-:-:S05]  /*2190*/  IMAD.WIDE R4, R30, 0x8, R4 ;  /* 0x000000081e047825 */ /* 0x000fca00078e0204 */
[----:B------:R-:W-:-:S05]  /*21a0*/  FFMA R0, RZ, 27.999998092651367188, R3 ;  /* 0x41dfffffff007823 */ /* 0x000fca0000000003 */
[----:B------:R-:W-:-:S13]  /*21b0*/  FSETP.GT.AND P0, PT, |R0|, 1.469367938527859385e-39, PT ;  /* 0x001000000000780b */ /* 0x000fda0003f04200 */
[----:B------:R-:W-:Y:S05]  /*21c0*/  @P0 BRA P1, `(.L_x_35) ;  /* 0x00000000000c0947 */ /* 0x000fea0000800000 */
[----:B------:R-:W-:-:S07]  /*21d0*/  MOV R32, 0x21f0 ;  /* 0x000021f000207802 */ /* 0x000fce0000000f00 */
[----:B------:R-:W-:Y:S05]  /*21e0*/  CALL.REL.NOINC `($__internal_0_$__cuda_sm20_div_rn_f64_full) ;  /* 0x00000000002c7944 */ /* 0x000fea0003c00000 */
[----:B------:R-:W-:-:S07]  /*21f0*/  MOV R3, R25 ;  /* 0x0000001900037202 */ /* 0x000fce0000000f00 */
.L_x_35:
[----:B------:R-:W-:Y:S05]  /*2200*/  BSYNC.RECONVERGENT B1 ;  /* 0x0000000000017941 */ /* 0x000fea0003800200 */
.L_x_34:
[----:B------:R-:W-:Y:S01]  /*2210*/  UIADD3 UR5, UPT, UPT, UR4, 0x1, URZ ;  /* 0x0000000104057890 */ /* 0x000fe2000fffe0ff */
[----:B------:R-:W-:-:S05]  /*2220*/  DFMA R2, R10, R2, UR10 ;  /* 0x0000000a0a027e2b */ /* 0x000fca0008000002 */
[----:B------:R-:W-:Y:S02]  /*2230*/  ISETP.NE.AND P0, PT, RZ, UR5, PT ;  /* 0x00000005ff007c0c */ /* 0x000fe4000bf05270 */
[----:B------:R0:W-:Y:S11]  /*2240*/  STG.E.64 desc[UR14][R4.64], R2 ;  /* 0x0000000204007986 */ /* 0x0001f6000c101b0e */
[----:B------:R-:W-:Y:S05]  /*2250*/  @!P0 EXIT ;  /* 0x000000000000894d */ /* 0x000fea0003800000 */
[----:B------:R-:W-:Y:S01]  /*2260*/  VIADD R30, R30, 0x80 ;  /* 0x000000801e1e7836 */ /* 0x000fe20000000000 */
[----:B------:R-:W-:Y:S01]  /*2270*/  UMOV UR4, UR5 ;  /* 0x0000000500047c82 */ /* 0x000fe20008000000 */
[----:B------:R-:W-:Y:S01]  /*2280*/  VIADD R29, R29, 0x80 ;  /* 0x000000801d1d7836 */ /* 0x000fe20000000000 */
[----:B------:R-:W-:Y:S06]  /*2290*/  BRA `(.L_x_36) ;  /* 0xfffffffc003c7947 */ /* 0x000fec000383ffff */
        .weak           $__internal_0_$__cuda_sm20_div_rn_f64_full
        .type           $__internal_0_$__cuda_sm20_div_rn_f64_full,@function
        .size           $__internal_0_$__cuda_sm20_div_rn_f64_full,(.L_x_89 - $__internal_0_$__cuda_sm20_div_rn_f64_full)
$__internal_0_$__cuda_sm20_div_rn_f64_full:
[C---:B------:R-:W-:Y:S01]  /*22a0*/  FSETP.GEU.AND P0, PT, |R17|.reuse, 1.469367938527859385e-39, PT ;  /* 0x001000001100780b */ /* 0x040fe20003f0e200 */
[----:B------:R-:W-:Y:S01]  /*22b0*/  IMAD.U32 R14, RZ, RZ, UR16 ;  /* 0x00000010ff0e7e24 */ /* 0x000fe2000f8e00ff */
[----:B------:R-:W-:Y:S01]  /*22c0*/  MOV R16, UR16 ;  /* 0x0000001000107c02 */ /* 0x000fe20008000f00 */
[----:B------:R-:W-:Y:S01]  /*22d0*/  IMAD.MOV.U32 R22, RZ, RZ, 0x1 ;  /* 0x00000001ff167424 */ /* 0x000fe200078e00ff */
[----:B------:R-:W-:Y:S01]  /*22e0*/  LOP3.LUT R0, R17, 0x800fffff, RZ, 0xc0, !PT ;  /* 0x800fffff11007812 */ /* 0x000fe200078ec0ff */
[----:B------:R-:W-:Y:S01]  /*22f0*/  BSSY.RECONVERGENT B0, `(.L_x_37) ;  /* 0x0000053000007945 */ /* 0x000fe20003800200 */
[C---:B------:R-:W-:Y:S02]  /*2300*/  FSETP.GEU.AND P3, PT, |R19|.reuse, 1.469367938527859385e-39, PT ;  /* 0x001000001300780b */ /* 0x040fe40003f6e200 */
[----:B------:R-:W-:Y:S01]  /*2310*/  LOP3.LUT R15, R0, 0x3ff00000, RZ, 0xfc, !PT ;  /* 0x3ff00000000f7812 */ /* 0x000fe200078efcff */
[----:B------:R-:W-:Y:S01]  /*2320*/  IMAD.MOV.U32 R0, RZ, RZ, 0x1ca00000 ;  /* 0x1ca00000ff007424 */ /* 0x000fe200078e00ff */
[----:B------:R-:W-:-:S02]  /*2330*/  LOP3.LUT R2, R19, 0x7ff00000, RZ, 0xc0, !PT ;  /* 0x7ff0000013027812 */ /* 0x000fc400078ec0ff */
[----:B------:R-:W-:Y:S01]  /*2340*/  LOP3.LUT R31, R17, 0x7ff00000, RZ, 0xc0, !PT ;  /* 0x7ff00000111f7812 */ /* 0x000fe200078ec0ff */
[----:B------:R-:W-:-:S03]  /*2350*/  @!P0 DMUL R14, R16, 8.98846567431157953865e+307 ;  /* 0x7fe00000100e8828 */ /* 0x000fc60000000000 */
[----:B------:R-:W-:-:S03]  /*2360*/  ISETP.GE.U32.AND P2, PT, R2, R31, PT ;  /* 0x0000001f0200720c */ /* 0x000fc60003f46070 */
[----:B------:R-:W0:Y:S01]  /*2370*/  MUFU.RCP64H R23, R15 ;  /* 0x0000000f00177308 */ /* 0x000e220000001800 */
[----:B------:R-:W-:Y:S02]  /*2380*/  @!P3 LOP3.LUT R21, R17, 0x7ff00000, RZ, 0xc0, !PT ;  /* 0x7ff000001115b812 */ /* 0x000fe400078ec0ff */
[----:B------:R-:W-:Y:S02]  /*2390*/  @!P3 MOV R26, RZ ;  /* 0x000000ff001ab202 */ /* 0x000fe40000000f00 */
[----:B------:R-:W-:Y:S02]  /*23a0*/  @!P3 ISETP.GE.U32.AND P4, PT, R2, R21, PT ;  /* 0x000000150200b20c */ /* 0x000fe40003f86070 */
[----:B------:R-:W-:Y:S02]  /*23b0*/  SEL R21, R0, 0x63400000, !P2 ;  /* 0x6340000000157807 */ /* 0x000fe40005000000 */
[----:B------:R-:W-:Y:S02]  /*23c0*/  @!P0 LOP3.LUT R31, R15, 0x7ff00000, RZ, 0xc0, !PT ;  /* 0x7ff000000f1f8812 */ /* 0x000fe400078ec0ff */
[----:B------:R-:W-:Y:S01]  /*23d0*/  LOP3.LUT R21, R21, 0x800fffff, R19, 0xf8, !PT ;  /* 0x800fffff15157812 */ /* 0x000fe200078ef813 */
[----:B0-----:R-:W-:-:S08]  /*23e0*/  DFMA R24, R22, -R14, 1 ;  /* 0x3ff000001618742b */ /* 0x001fd0000000080e */
[----:B------:R-:W-:-:S08]  /*23f0*/  DFMA R24, R24, R24, R24 ;  /* 0x000000181818722b */ /* 0x000fd00000000018 */
[----:B------:R-:W-:Y:S01]  /*2400*/  DFMA R22, R22, R24, R22 ;  /* 0x000000181616722b */ /* 0x000fe20000000016 */
[----:B------:R-:W-:-:S04]  /*2410*/  @!P3 SEL R25, R0, 0x63400000, !P4 ;  /* 0x634000000019b807 */ /* 0x000fc80006000000 */
[----:B------:R-:W-:-:S03]  /*2420*/  @!P3 LOP3.LUT R20, R25, 0x80000000, R19, 0xf8, !PT ;  /* 0x800000001914b812 */ /* 0x000fc600078ef813 */
[----:B------:R-:W-:Y:S01]  /*2430*/  DFMA R24, R22, -R14, 1 ;  /* 0x3ff000001618742b */ /* 0x000fe2000000080e */
[----:B------:R-:W-:Y:S01]  /*2440*/  @!P3 LOP3.LUT R27, R20, 0x100000, RZ, 0xfc, !PT ;  /* 0x00100000141bb812 */ /* 0x000fe200078efcff */
[----:B------:R-:W-:-:S06]  /*2450*/  IMAD.MOV.U32 R20, RZ, RZ, R18 ;  /* 0x000000ffff147224 */ /* 0x000fcc00078e0012 */
[----:B------:R-:W-:Y:S02]  /*2460*/  DFMA R22, R22, R24, R22 ;  /* 0x000000181616722b */ /* 0x000fe40000000016 */
[----:B------:R-:W-:-:S08]  /*2470*/  @!P3 DFMA R20, R20, 2, -R26 ;  /* 0x400000001414b82b */ /* 0x000fd0000000081a */
[----:B------:R-:W-:-:S08]  /*2480*/  DMUL R24, R22, R20 ;  /* 0x0000001416187228 */ /* 0x000fd00000000000 */
[----:B------:R-:W-:-:S08]  /*2490*/  DFMA R26, R24, -R14, R20 ;  /* 0x8000000e181a722b */ /* 0x000fd00000000014 */
[----:B------:R-:W-:Y:S01]  /*24a0*/  DFMA R26, R22, R26, R24 ;  /* 0x0000001a161a722b */ /* 0x000fe20000000018 */
[----:B------:R-:W-:Y:S01]  /*24b0*/  IMAD.MOV.U32 R22, RZ, RZ, R2 ;  /* 0x000000ffff167224 */ /* 0x000fe200078e0002 */
[----:B------:R-:W-:Y:S01]  /*24c0*/  @!P3 LOP3.LUT R22, R21, 0x7ff00000, RZ, 0xc0, !PT ;  /* 0x7ff000001516b812 */ /* 0x000fe200078ec0ff */
[----:B------:R-:W-:-:S04]  /*24d0*/  VIADD R24, R31, 0xffffffff ;  /* 0xffffffff1f187836 */ /* 0x000fc80000000000 */
[----:B------:R-:W-:-:S05]  /*24e0*/  VIADD R23, R22, 0xffffffff ;  /* 0xffffffff16177836 */ /* 0x000fca0000000000 */
[----:B------:R-:W-:-:S04]  /*24f0*/  ISETP.GT.U32.AND P0, PT, R23, 0x7feffffe, PT ;  /* 0x7feffffe1700780c */ /* 0x000fc80003f04070 */
[----:B------:R-:W-:-:S13]  /*2500*/  ISETP.GT.U32.OR P0, PT, R24, 0x7feffffe, P0 ;  /* 0x7feffffe1800780c */ /* 0x000fda0000704470 */
[----:B------:R-:W-:Y:S05]  /*2510*/  @P0 BRA `(.L_x_38) ;  /* 0x00000000006c0947 */ /* 0x000fea0003800000 */
[----:B------:R-:W-:Y:S01]  /*2520*/  LOP3.LUT R19, R17, 0x7ff00000, RZ, 0xc0, !PT ;  /* 0x7ff0000011137812 */ /* 0x000fe200078ec0ff */
[----:B------:R-:W-:-:S03]  /*2530*/  IMAD.MOV.U32 R22, RZ, RZ, RZ ;  /* 0x000000ffff167224 */ /* 0x000fc600078e00ff */
[CC--:B------:R-:W-:Y:S02]  /*2540*/  VIADDMNMX R18, R2.reuse, -R19.reuse, 0xb9600000, !PT ;  /* 0xb960000002127446 */ /* 0x0c0fe40007800913 */
[----:B------:R-:W-:Y:S02]  /*2550*/  ISETP.GE.U32.AND P0, PT, R2, R19, PT ;  /* 0x000000130200720c */ /* 0x000fe40003f06070 */
[----:B------:R-:W-:Y:S02]  /*2560*/  VIMNMX R18, PT, PT, R18, 0x46a00000, PT ;  /* 0x46a0000012127848 */ /* 0x000fe40003fe0100 */
[----:B------:R-:W-:-:S04]  /*2570*/  SEL R19, R0, 0x63400000, !P0 ;  /* 0x6340000000137807 */ /* 0x000fc80004000000 */
[----:B------:R-:W-:-:S05]  /*2580*/  IADD3 R18, PT, PT, -R19, R18, RZ ;  /* 0x0000001213127210 */ /* 0x000fca0007ffe1ff */
[----:B------:R-:W-:-:S06]  /*2590*/  VIADD R23, R18, 0x7fe00000 ;  /* 0x7fe0000012177836 */ /* 0x000fcc0000000000 */
[----:B------:R-:W-:-:S10]  /*25a0*/  DMUL R24, R26, R22 ;  /* 0x000000161a187228 */ /* 0x000fd40000000000 */
[----:B------:R-:W-:-:S13]  /*25b0*/  FSETP.GTU.AND P0, PT, |R25|, 1.469367938527859385e-39, PT ;  /* 0x001000001900780b */ /* 0x000fda0003f0c200 */
[----:B------:R-:W-:Y:S05]  /*25c0*/  @P0 BRA `(.L_x_39) ;  /* 0x0000000000940947 */ /* 0x000fea0003800000 */
[----:B------:R-:W-:Y:S01]  /*25d0*/  DFMA R14, R26, -R14, R20 ;  /* 0x8000000e1a0e722b */ /* 0x000fe20000000014 */
[----:B------:R-:W-:-:S09]  /*25e0*/  IMAD.MOV.U32 R22, RZ, RZ, RZ ;  /* 0x000000ffff167224 */ /* 0x000fd200078e00ff */
[C---:B------:R-:W-:Y:S02]  /*25f0*/  FSETP.NEU.AND P0, PT, R15.reuse, RZ, PT ;  /* 0x000000ff0f00720b */ /* 0x040fe40003f0d000 */
[----:B------:R-:W-:-:S04]  /*2600*/  LOP3.LUT R0, R15, 0x80000000, R17, 0x48, !PT ;  /* 0x800000000f007812 */ /* 0x000fc800078e4811 */
[----:B------:R-:W-:-:S07]  /*2610*/  LOP3.LUT R23, R0, R23, RZ, 0xfc, !PT ;  /* 0x0000001700177212 */ /* 0x000fce00078efcff */
[----:B------:R-:W-:Y:S05]  /*2620*/  @!P0 BRA `(.L_x_39) ;  /* 0x00000000007c8947 */ /* 0x000fea0003800000 */
[----:B------:R-:W-:Y:S01]  /*2630*/  IADD3 R15, PT, PT, -R18, RZ, RZ ;  /* 0x000000ff120f7210 */ /* 0x000fe20007ffe1ff */
[----:B------:R-:W-:-:S06]  /*2640*/  IMAD.MOV.U32 R14, RZ, RZ, RZ ;  /* 0x000000ffff0e7224 */ /* 0x000fcc00078e00ff */
[----:B------:R-:W-:Y:S02]  /*2650*/  DFMA R14, R24, -R14, R26 ;  /* 0x8000000e180e722b */ /* 0x000fe4000000001a */
[----:B------:R-:W-:-:S04]  /*2660*/  DMUL.RP R26, R26, R22 ;  /* 0x000000161a1a7228 */ /* 0x000fc80000008000 */
[----:B------:R-:W-:-:S04]  /*2670*/  IADD3 R14, PT, PT, -R18, -0x43300000, RZ ;  /* 0xbcd00000120e7810 */ /* 0x000fc80007ffe1ff */
[----:B------:R-:W-:Y:S02]  /*2680*/  FSETP.NEU.AND P0, PT, |R15|, R14, PT ;  /* 0x0000000e0f00720b */ /* 0x000fe40003f0d200 */
[----:B------:R-:W-:Y:S02]  /*2690*/  LOP3.LUT R15, R27, R0, RZ, 0x3c, !PT ;  /* 0x000000001b0f7212 */ /* 0x000fe400078e3cff */
[----:B------:R-:W-:Y:S02]  /*26a0*/  FSEL R24, R26, R24, !P0 ;  /* 0x000000181a187208 */ /* 0x000fe40004000000 */
[----:B------:R-:W-:Y:S01]  /*26b0*/  FSEL R25, R15, R25, !P0 ;  /* 0x000000190f197208 */ /* 0x000fe20004000000 */
[----:B------:R-:W-:Y:S06]  /*26c0*/  BRA `(.L_x_39) ;  /* 0x0000000000547947 */ /* 0x000fec0003800000 */
.L_x_38:
[----:B------:R-:W-:-:S14]  /*26d0*/  DSETP.NAN.AND P0, PT, R18, R18, PT ;  /* 0x000000121200722a */ /* 0x000fdc0003f08000 */
[----:B------:R-:W-:Y:S05]  /*26e0*/  @P0 BRA `(.L_x_40) ;  /* 0x0000000000440947 */ /* 0x000fea0003800000 */
[----:B------:R-:W-:-:S14]  /*26f0*/  DSETP.NAN.AND P0, PT, R16, R16, PT ;  /* 0x000000101000722a */ /* 0x000fdc0003f08000 */
[----:B------:R-:W-:Y:S05]  /*2700*/  @P0 BRA `(.L_x_41) ;  /* 0x0000000000300947 */ /* 0x000fea0003800000 */
[----:B------:R-:W-:Y:S01]  /*2710*/  ISETP.NE.AND P0, PT, R22, R31, PT ;  /* 0x0000001f1600720c */ /* 0x000fe20003f05270 */
[----:B------:R-:W-:Y:S02]  /*2720*/  IMAD.MOV.U32 R24, RZ, RZ, 0x0 ;  /* 0x00000000ff187424 */ /* 0x000fe400078e00ff */
[----:B------:R-:W-:-:S10]  /*2730*/  IMAD.MOV.U32 R25, RZ, RZ, -0x80000 ;  /* 0xfff80000ff197424 */ /* 0x000fd400078e00ff */
[----:B------:R-:W-:Y:S05]  /*2740*/  @!P0 BRA `(.L_x_39) ;  /* 0x0000000000348947 */ /* 0x000fea0003800000 */
[----:B------:R-:W-:Y:S02]  /*2750*/  ISETP.NE.AND P0, PT, R22, 0x7ff00000, PT ;  /* 0x7ff000001600780c */ /* 0x000fe40003f05270 */
[----:B------:R-:W-:Y:S02]  /*2760*/  LOP3.LUT R25, R19, 0x80000000, R17, 0x48, !PT ;  /* 0x8000000013197812 */ /* 0x000fe400078e4811 */
[----:B------:R-:W-:-:S13]  /*2770*/  ISETP.EQ.OR P0, PT, R31, RZ, !P0 ;  /* 0x000000ff1f00720c */ /* 0x000fda0004702670 */
[----:B------:R-:W-:Y:S02]  /*2780*/  @P0 LOP3.LUT R0, R25, 0x7ff00000, RZ, 0xfc, !PT ;  /* 0x7ff0000019000812 */ /* 0x000fe400078efcff */
[----:B------:R-:W-:Y:S01]  /*2790*/  @!P0 MOV R24, RZ ;  /* 0x000000ff00188202 */ /* 0x000fe20000000f00 */
[----:B------:R-:W-:Y:S02]  /*27a0*/  @P0 IMAD.MOV.U32 R24, RZ, RZ, RZ ;  /* 0x000000ffff180224 */ /* 0x000fe400078e00ff */
[----:B------:R-:W-:Y:S01]  /*27b0*/  @P0 IMAD.MOV.U32 R25, RZ, RZ, R0 ;  /* 0x000000ffff190224 */ /* 0x000fe200078e0000 */
[----:B------:R-:W-:Y:S06]  /*27c0*/  BRA `(.L_x_39) ;  /* 0x0000000000147947 */ /* 0x000fec0003800000 */
.L_x_41:
[----:B------:R-:W-:Y:S01]  /*27d0*/  LOP3.LUT R25, R17, 0x80000, RZ, 0xfc, !PT ;  /* 0x0008000011197812 */ /* 0x000fe200078efcff */
[----:B------:R-:W-:Y:S01]  /*27e0*/  IMAD.MOV.U32 R24, RZ, RZ, R16 ;  /* 0x000000ffff187224 */ /* 0x000fe200078e0010 */
[----:B------:R-:W-:Y:S06]  /*27f0*/  BRA `(.L_x_39) ;  /* 0x0000000000087947 */ /* 0x000fec0003800000 */
.L_x_40:
[----:B------:R-:W-:Y:S02]  /*2800*/  LOP3.LUT R25, R19, 0x80000, RZ, 0xfc, !PT ;  /* 0x0008000013197812 */ /* 0x000fe400078efcff */
[----:B------:R-:W-:-:S07]  /*2810*/  MOV R24, R18 ;  /* 0x0000001200187202 */ /* 0x000fce0000000f00 */
.L_x_39:
[----:B------:R-:W-:Y:S05]  /*2820*/  BSYNC.RECONVERGENT B0 ;  /* 0x0000000000007941 */ /* 0x000fea0003800200 */
.L_x_37:
[----:B------:R-:W-:Y:S02]  /*2830*/  IMAD.MOV.U32 R33, RZ, RZ, 0x0 ;  /* 0x00000000ff217424 */ /* 0x000fe400078e00ff */
[----:B------:R-:W-:Y:S02]  /*2840*/  IMAD.MOV.U32 R2, RZ, RZ, R24 ;  /* 0x000000ffff027224 */ /* 0x000fe400078e0018 */
[----:B------:R-:W-:Y:S05]  /*2850*/  RET.REL.NODEC R32 `(_ZN3cub18CUB_300001_SM_10006detail9transform16transform_kernelINS2_10policy_hubILb1EN4cuda3std3__45tupleIJN6thrust24THRUST_300001_SM_1000_NS17counting_iteratorIiNSA_11use_defaultESC_SC_EEEEEE10policy1000El7fillRngNSA_6detail15normal_iteratorINSA_10device_ptrIdEEEEJSD_EEEvT0_iT1_T2_DpNS2_10kernel_argIT3_EE) ;  /* 0xffffffd420e87950 */ /* 0x000fea0003c3ffff */
.L_x_42:
[----:B------:R-:W-:-:S00]  /*2860*/  BRA `(.L_x_42) ;  /* 0xfffffffc00fc7947 */ /* 0x000fc0000383ffff */
[----:B------:R-:W-:-:S00]  /*2870*/  NOP ;  /* 0x0000000000007918 */ /* 0x000fc00000000000 */
        /* <DEDUP_REMOVED lines=8> */
.L_x_89:


//--------------------- .text._ZN3cub18CUB_300001_SM_10006detail9transform16transform_kernelINS2_10policy_hubILb1EN4cuda3std3__45tupleIJN6thrust24THRUST_300001_SM_1000_NS17counting_iteratorIiNSA_11use_defaultESC_SC_EEEEEE10policy1000Ei7fillRngNSA_6detail15normal_iteratorINSA_10device_ptrIdEEEEJSD_EEEvT0_iT1_T2_DpNS2_10kernel_argIT3_EE --------------------------
	.section	.text._ZN3cub18CUB_300001_SM_10006detail9transform16transform_kernelINS2_10policy_hubILb1EN4cuda3std3__45tupleIJN6thrust24THRUST_300001_SM_1000_NS17counting_iteratorIiNSA_11use_defaultESC_SC_EEEEEE10policy1000Ei7fillRngNSA_6detail15normal_iteratorINSA_10device_ptrIdEEEEJSD_EEEvT0_iT1_T2_DpNS2_10kernel_argIT3_EE,"ax",@progbits
	.align	128
        .global         _ZN3cub18CUB_300001_SM_10006detail9transform16transform_kernelINS2_10policy_hubILb1EN4cuda3std3__45tupleIJN6thrust24THRUST_300001_SM_1000_NS17counting_iteratorIiNSA_11use_defaultESC_SC_EEEEEE10policy1000Ei7fillRngNSA_6detail15normal_iteratorINSA_10device_ptrIdEEEEJSD_EEEvT0_iT1_T2_DpNS2_10kernel_argIT3_EE
        .type           _ZN3cub18CUB_300001_SM_10006detail9transform16transform_kernelINS2_10policy_hubILb1EN4cuda3std3__45tupleIJN6thrust24THRUST_300001_SM_1000_NS17counting_iteratorIiNSA_11use_defaultESC_SC_EEEEEE10policy1000Ei7fillRngNSA_6detail15normal_iteratorINSA_10device_ptrIdEEEEJSD_EEEvT0_iT1_T2_DpNS2_10kernel_argIT3_EE,@function
        .size           _ZN3cub18CUB_300001_SM_10006detail9transform16transform_kernelINS2_10policy_hubILb1EN4cuda3std3__45tupleIJN6thrust24THRUST_300001_SM_1000_NS17counting_iteratorIiNSA_11use_defaultESC_SC_EEEEEE10policy1000Ei7fillRngNSA_6detail15normal_iteratorINSA_10device_ptrIdEEEEJSD_EEEvT0_iT1_T2_DpNS2_10kernel_argIT3_EE,(.L_x_90 - _ZN3cub18CUB_300001_SM_10006detail9transform16transform_kernelINS2_10policy_hubILb1EN4cuda3std3__45tupleIJN6thrust24THRUST_300001_SM_1000_NS17counting_iteratorIiNSA_11use_defaultESC_SC_EEEEEE10policy1000Ei7fillRngNSA_6detail15normal_iteratorINSA_10device_ptrIdEEEEJSD_EEEvT0_iT1_T2_DpNS2_10kernel_argIT3_EE)
        .other          _ZN3cub18CUB_300001_SM_10006detail9transform16transform_kernelINS2_10policy_hubILb1EN4cuda3std3__45tupleIJN6thrust24THRUST_300001_SM_1000_NS17counting_iteratorIiNSA_11use_defaultESC_SC_EEEEEE10policy1000Ei7fillRngNSA_6detail15normal_iteratorINSA_10device_ptrIdEEEEJSD_EEEvT0_iT1_T2_DpNS2_10kernel_argIT3_EE,@"STO_CUDA_ENTRY STV_DEFAULT"
_ZN3cub18CUB_300001_SM_10006detail9transform16transform_kernelINS2_10policy_hubILb1EN4cuda3std3__45tupleIJN6thrust24THRUST_300001_SM_1000_NS17counting_iteratorIiNSA_11use_defaultESC_SC_EEEEEE10policy1000Ei7fillRngNSA_6detail15normal_iteratorINSA_10device_ptrIdEEEEJSD_EEEvT0_iT1_T2_DpNS2_10kernel_argIT3_EE:
.text._ZN3cub18CUB_300001_SM_10006detail9transform16transform_kernelINS2_10policy_hubILb1EN4cuda3std3__45tupleIJN6thrust24THRUST_300001_SM_1000_NS17counting_iteratorIiNSA_11use_defaultESC_SC_EEEEEE10policy1000Ei7fillRngNSA_6detail15normal_iteratorINSA_10device_ptrIdEEEEJSD_EEEvT0_iT1_T2_DpNS2_10kernel_argIT3_EE:
[----:B------:R-:W-:Y:S08]  /*0000*/  LDC R1, c[0x0][0x37c] ;  /* 0x0000df00ff017b82 */ /* 0x000ff00000000800 */
[----:B------:R-:W0:Y:S01]  /*0010*/  S2UR UR6, SR_CTAID.X ;  /* 0x00000000000679c3 */ /* 0x000e220000002500 */
[----:B------:R-:W1:Y:S01]  /*0020*/  LDCU.64 UR8, c[0x0][0x380] ;  /* 0x00007000ff0877ac */ /* 0x000e620008000a00 */
[----:B------:R-:W-:Y:S01]  /*0030*/  IMAD.MOV.U32 R17, RZ, RZ, 0x41dfffff ;  /* 0x41dfffffff117424 */ /* 0x000fe200078e00ff */
[----:B------:R-:W2:Y:S01]  /*0040*/  LDCU UR13, c[0x0][0x3a8] ;  /* 0x00007500ff0d77ac */ /* 0x000ea20008000800 */
[----:B------:R-:W3:Y:S01]  /*0050*/  LDCU.64 UR10, c[0x0][0x358] ;  /* 0x00006b00ff0a77ac */ /* 0x000ee20008000a00 */
[----:B------:R-:W-:Y:S01]  /*0060*/  UMOV UR12, 0xff800000 ;  /* 0xff800000000c7882 */ /* 0x000fe20000000000 */
[----:B-1----:R-:W-:-:S04]  /*0070*/  USHF.L.U32 UR5, UR9, 0x7, URZ ;  /* 0x0000000709057899 */ /* 0x002fc800080006ff */
[----:B0-----:R-:W-:-:S04]  /*0080*/  UIMAD UR6, UR5, UR6, URZ ;  /* 0x00000006050672a4 */ /* 0x001fc8000f8e02ff */
[----:B------:R-:W-:Y:S02]  /*0090*/  UIADD3 UR4, UPT, UPT, -UR6, UR8, URZ ;  /* 0x0000000806047290 */ /* 0x000fe4000fffe1ff */
[----:B--2---:R-:W-:Y:S02]  /*00a0*/  UIADD3 UR7, UPT, UPT, UR6, UR13, URZ ;  /* 0x0000000d06077290 */ /* 0x004fe4000fffe0ff */
[----:B------:R-:W-:-:S04]  /*00b0*/  UISETP.LT.AND UP0, UPT, UR5, UR4, UPT ;  /* 0x000000040500728c */ /* 0x000fc8000bf01270 */
[----:B------:R-:W-:Y:S02]  /*00c0*/  USEL UR8, UR5, UR4, UP0 ;  /* 0x0000000405087287 */ /* 0x000fe40008000000 */
[----:B------:R-:W-:-:S09]  /*00d0*/  UISETP.GT.AND UP0, UPT, UR5, UR4, UPT ;  /* 0x000000040500728c */ /* 0x000fd2000bf04270 */
[----:B---3--:R-:W-:Y:S05]  /*00e0*/  BRA.U UP0, `(.L_x_43) ;  /* 0x0000000d00f87547 */ /* 0x008fea000b800000 */
[----:B------:R-:W-:-:S06]  /*00f0*/  UISETP.GE.AND UP0, UPT, UR9, 0x1, UPT ;  /* 0x000000010900788c */ /* 0x000fcc000bf06270 */
[----:B------:R-:W-:-:S13]  /*0100*/  PLOP3.LUT P0, PT, PT, PT, UP0, 0x80, 0x8 ;  /* 0x000000000008781c */ /* 0x000fda0003f0f008 */
[----:B------:R-:W-:Y:S05]  /*0110*/  @!P0 EXIT ;  /* 0x000000000000894d */ /* 0x000fea0003800000 */
[----:B------:R-:W0:Y:S01]  /*0120*/  LDC.64 R10, c[0x0][0x388] ;  /* 0x0000e200ff0a7b82 */ /* 0x000e220000000a00 */
[----:B------:R-:W1:Y:S01]  /*0130*/  S2R R30, SR_TID.X ;  /* 0x00000000001e7919 */ /* 0x000e620000002100 */
[----:B------:R-:W0:Y:S01]  /*0140*/  LDCU.64 UR4, c[0x0][0x390] ;  /* 0x00007200ff0477ac */ /* 0x000e220008000a00 */
[----:B------:R-:W-:Y:S01]  /*0150*/  IMAD.MOV.U32 R29, RZ, RZ, RZ ;  /* 0x000000ffff1d7224 */ /* 0x000fe200078e00ff */
[----:B------:R-:W-:Y:S02]  /*0160*/  UISETP.GE.U32.AND UP0, UPT, UR9, 0x4, UPT ;  /* 0x000000040900788c */ /* 0x000fe4000bf06070 */
[----:B------:R-:W-:Y:S01]  /*0170*/  ULOP3.LUT UR8, UR9, 0x3, URZ, 0xc0, !UPT ;  /* 0x0000000309087892 */ /* 0x000fe2000f8ec0ff */
[----:B0-----:R-:W-:-:S06]  /*0180*/  DADD R10, -R10, UR4 ;  /* 0x000000040a0a7e29 */ /* 0x001fcc0008000100 */
[----:B-1----:R-:W-:Y:S05]  /*0190*/  BRA.U !UP0, `(.L_x_44) ;  /* 0x0000000908e47547 */ /* 0x002fea000b800000 */
[----:B------:R-:W0:Y:S01]  /*01a0*/  LDCU.64 UR4, c[0x0][0x3a0] ;  /* 0x00007400ff0477ac */ /* 0x000e220008000a00 */
[----:B------:R-:W-:Y:S02]  /*01b0*/  IMAD.U32 R3, RZ, RZ, UR13 ;  /* 0x0000000dff037e24 */ /* 0x000fe4000f8e00ff */
[--C-:B------:R-:W-:Y:S01]  /*01c0*/  IMAD.MOV.U32 R9, RZ, RZ, R30.reuse ;  /* 0x000000ffff097224 */ /* 0x100fe200078e001e */
[----:B------:R-:W-:Y:S02]  /*01d0*/  ULOP3.LUT UR7, UR9, 0x7ffffffc, URZ, 0xc0, !UPT ;  /* 0x7ffffffc09077892 */ /* 0x000fe4000f8ec0ff */
[----:B------:R-:W-:Y:S01]  /*01e0*/  IADD3 R28, PT, PT, R3, UR6, R30 ;  /* 0x00000006031c7c10 */ /* 0x000fe2000fffe01e */
[----:B------:R-:W1:Y:S03]  /*01f0*/  LDCU.64 UR14, c[0x0][0x388] ;  /* 0x00007100ff0e77ac */ /* 0x000e660008000a00 */
[----:B------:R-:W-:Y:S01]  /*0200*/  MOV R29, UR7 ;  /* 0x00000007001d7c02 */ /* 0x000fe20008000f00 */
[C---:B------:R-:W-:Y:S01]  /*0210*/  VIADD R8, R28.reuse, 0x180 ;  /* 0x000001801c087836 */ /* 0x040fe20000000000 */
[----:B------:R-:W-:Y:S01]  /*0220*/  UIADD3 UR9, UPT, UPT, -UR7, URZ, URZ ;  /* 0x000000ff07097290 */ /* 0x000fe2000fffe1ff */
[----:B------:R-:W-:-:S02]  /*0230*/  VIADD R7, R28, 0x100 ;  /* 0x000001001c077836 */ /* 0x000fc40000000000 */
[----:B------:R-:W-:Y:S01]  /*0240*/  VIADD R6, R28, 0x80 ;  /* 0x000000801c067836 */ /* 0x000fe20000000000 */
[----:B0-----:R-:W-:-:S04]  /*0250*/  UIMAD.WIDE UR4, UR6, 0x8, UR4 ;  /* 0x00000008060478a5 */ /* 0x001fc8000f8e0204 */
[----:B------:R-:W-:-:S04]  /*0260*/  UIADD3 UR13, UP0, UPT, UR4, 0x800, URZ ;  /* 0x00000800040d7890 */ /* 0x000fc8000ff1e0ff */
[----:B-1----:R-:W-:-:S12]  /*0270*/  UIADD3.X UR4, UPT, UPT, URZ, UR5, URZ, UP0, !UPT ;  /* 0x00000005ff047290 */ /* 0x002fd800087fe4ff */
.L_x_53:
        /* <DEDUP_REMOVED lines=27> */
[----:B------:R-:W-:Y:S02]  /*0430*/  IMAD.IADD R0, R8, 0x1, -R13 ;  /* 0x0000000108007824 */ /* 0x000fe400078e0a0d */
[----:B------:R-:W-:-:S03]  /*0440*/  IMAD.U32 R12, RZ, RZ, UR13 ;  /* 0x0000000dff0c7e24 */ /* 0x000fc6000f8e00ff */
        /* <DEDUP_REMOVED lines=8> */
[----:B------:R-:W-:Y:S01]  /*04d0*/  IMAD.HI.U32 R5, R6, 0x3, RZ ;  /* 0x0000000306057827 */ /* 0x000fe200078e00ff */
[----:B------:R-:W-:-:S04]  /*04e0*/  IADD3 R3, PT, PT, -R2, R7, RZ ;  /* 0x0000000702037210 */ /* 0x000fc80007ffe1ff */
[----:B------:R-:W-:Y:S01]  /*04f0*/  FFMA R16, RZ, 27.999998092651367188, R15 ;  /* 0x41dfffffff107823 */ /* 0x000fe2000000000f */
[----:B------:R-:W-:Y:S01]  /*0500*/  IMAD.IADD R4, R6, 0x1, -R5 ;  /* 0x0000000106047824 */ /* 0x000fe200078e0a05 */
[----:B------:R-:W-:-:S03]  /*0510*/  LEA.HI R3, R3, R2, RZ, 0x1f ;  /* 0x0000000203037211 */ /* 0x000fc600078ff8ff */
[----:B------:R-:W-:Y:S02]  /*0520*/  FSETP.GT.AND P0, PT, |R16|, 1.469367938527859385e-39, PT ;  /* 0x001000001000780b */ /* 0x000fe40003f04200 */
[----:B------:R-:W-:Y:S02]  /*0530*/  LEA.HI R2, R4, R5, RZ, 0x1f ;  /* 0x0000000504027211 */ /* 0x000fe400078ff8ff */
[----:B------:R-:W-:Y:S02]  /*0540*/  SHF.R.U32.HI R4, RZ, 0x1e, R3 ;  /* 0x0000001eff047819 */ /* 0x000fe40000011603 */
[----:B------:R-:W-:Y:S02]  /*0550*/  SHF.R.U32.HI R5, RZ, 0x1e, R0 ;  /* 0x0000001eff057819 */ /* 0x000fe40000011600 */
[----:B------:R-:W-:-:S05]  /*0560*/  SHF.R.U32.HI R3, RZ, 0x1e, R2 ;  /* 0x0000001eff037819 */ /* 0x000fca0000011602 */
[----:B------:R-:W-:Y:S05]  /*0570*/  @P0 BRA P1, `(.L_x_46) ;  /* 0x0000000000100947 */ /* 0x000fea0000800000 */
[----:B------:R-:W-:-:S07]  /*0580*/  MOV R32, 0x5a0 ;  /* 0x000005a000207802 */ /* 0x000fce0000000f00 */
[----:B------:R-:W-:Y:S05]  /*0590*/  CALL.REL.NOINC `($__internal_1_$__cuda_sm20_div_rn_f64_full) ;  /* 0x0000001c00047944 */ /* 0x000fea0003c00000 */
[----:B------:R-:W-:Y:S01]  /*05a0*/  IMAD.MOV.U32 R14, RZ, RZ, R2 ;  /* 0x000000ffff0e7224 */ /* 0x000fe200078e0002 */
[----:B------:R-:W-:-:S07]  /*05b0*/  MOV R15, R25 ;  /* 0x00000019000f7202 */ /* 0x000fce0000000f00 */
.L_x_46:
[----:B------:R-:W-:Y:S05]  /*05c0*/  BSYNC.RECONVERGENT B1 ;  /* 0x0000000000017941 */ /* 0x000fea0003800200 */
.L_x_45:
        /* <DEDUP_REMOVED lines=20> */
[----:B------:R-:W-:-:S04]  /*0710*/  @P0 IADD3 R25, PT, PT, -R21, RZ, RZ ;  /* 0x000000ff15190210 */ /* 0x000fc80007ffe1ff */
        /* <DEDUP_REMOVED lines=12> */
[----:B------:R-:W-:Y:S05]  /*07e0*/  CALL.REL.NOINC `($__internal_1_$__cuda_sm20_div_rn_f64_full) ;  /* 0x0000001800707944 */ /* 0x000fea0003c00000 */
[----:B------:R-:W-:-:S07]  /*07f0*/  IMAD.MOV.U32 R3, RZ, RZ, R25 ;  /* 0x000000ffff037224 */ /* 0x000fce00078e0019 */
.L_x_48:
[----:B------:R-:W-:Y:S05]  /*0800*/  BSYNC.RECONVERGENT B1 ;  /* 0x0000000000017941 */ /* 0x000fea0003800200 */
.L_x_47:
[----:B------:R-:W-:Y:S01]  /*0810*/  IMAD R4, R4, -0x7fffffff, R28 ;  /* 0x8000000104047824 */ /* 0x000fe200078e021c */
[----:B------:R-:W0:Y:S01]  /*0820*/  MUFU.RCP64H R19, 2.14748262400000000000e+09 ;  /* 0x41dfffff00137908 */ /* 0x000e220000001800 */
[----:B------:R-:W-:Y:S01]  /*0830*/  IMAD.MOV.U32 R15, RZ, RZ, 0x100 ;  /* 0x00000100ff0f7424 */ /* 0x000fe200078e00ff */
[----:B------:R-:W-:Y:S01]  /*0840*/  MOV R18, 0x1 ;  /* 0x0000000100127802 */ /* 0x000fe20000000f00 */
[----:B------:R-:W-:Y:S01]  /*0850*/  IMAD.MOV.U32 R14, RZ, RZ, -0x800000 ;  /* 0xff800000ff0e7424 */ /* 0x000fe200078e00ff */
[----:B------:R-:W-:Y:S02]  /*0860*/  BSSY.RECONVERGENT B1, `(.L_x_49) ;  /* 0x000001e000017945 */ /* 0x000fe40003800200 */
        /* <DEDUP_REMOVED lines=27> */
[----:B------:R-:W-:Y:S05]  /*0a20*/  CALL.REL.NOINC `($__internal_1_$__cuda_sm20_div_rn_f64_full) ;  /* 0x0000001400e07944 */ /* 0x000fea0003c00000 */
[----:B------:R-:W-:-:S07]  /*0a30*/  IMAD.MOV.U32 R3, RZ, RZ, R25 ;  /* 0x000000ffff037224 */ /* 0x000fce00078e0019 */
.L_x_50:
[----:B------:R-:W-:Y:S05]  /*0a40*/  BSYNC.RECONVERGENT B1 ;  /* 0x0000000000017941 */ /* 0x000fea0003800200 */
.L_x_49:
[----:B------:R-:W-:Y:S01]  /*0a50*/  IMAD R5, R5, -0x7fffffff, R28 ;  /* 0x8000000105057824 */ /* 0x000fe200078e021c */
[----:B------:R-:W0:Y:S01]  /*0a60*/  MUFU.RCP64H R15, 2.14748262400000000000e+09 ;  /* 0x41dfffff000f7908 */ /* 0x000e220000001800 */
[----:B------:R-:W-:Y:S01]  /*0a70*/  IMAD.MOV.U32 R0, RZ, RZ, 0x180 ;  /* 0x00000180ff007424 */ /* 0x000fe200078e00ff */
[----:B------:R-:W-:Y:S01]  /*0a80*/  BSSY.RECONVERGENT B1, `(.L_x_51) ;  /* 0x0000020000017945 */ /* 0x000fe20003800200 */
[----:B------:R-:W-:-:S03]  /*0a90*/  IMAD.MOV.U32 R14, RZ, RZ, 0x1 ;  /* 0x00000001ff0e7424 */ /* 0x000fc600078e00ff */
[----:B------:R-:W-:Y:S02]  /*0aa0*/  VIADDMNMX.U32 R0, R5, R0, 0x1, !PT ;  /* 0x0000000105007446 */ /* 0x000fe40007800000 */
[----:B------:R-:W-:-:S03]  /*0ab0*/  MOV R5, 0x41dfffff ;  /* 0x41dfffff00057802 */ /* 0x000fc60000000f00 */
        /* <DEDUP_REMOVED lines=28> */
.L_x_52:
[----:B------:R-:W-:Y:S05]  /*0c80*/  BSYNC.RECONVERGENT B1 ;  /* 0x0000000000017941 */ /* 0x000fea0003800200 */
.L_x_51:
        /* <DEDUP_REMOVED lines=10> */
.L_x_44:
[----:B------:R-:W-:-:S13]  /*0d30*/  ISETP.NE.AND P0, PT, RZ, UR8, PT ;  /* 0x00000008ff007c0c */ /* 0x000fda000bf05270 */
[----:B------:R-:W-:Y:S05]  /*0d40*/  @!P0 EXIT ;  /* 0x000000000000894d */ /* 0x000fea0003800000 */
[----:B------:R-:W0:Y:S01]  /*0d50*/  LDCU UR7, c[0x0][0x3a8] ;  /* 0x00007500ff0777ac */ /* 0x000e220008000800 */
[----:B------:R-:W1:Y:S01]  /*0d60*/  LDCU.64 UR4, c[0x0][0x3a0] ;  /* 0x00007400ff0477ac */ /* 0x000e620008000a00 */
[----:B------:R-:W2:Y:S01]  /*0d70*/  LDCU.64 UR14, c[0x0][0x388] ;  /* 0x00007100ff0e77ac */ /* 0x000ea20008000a00 */
[----:B0-----:R-:W-:Y:S01]  /*0d80*/  IMAD.U32 R3, RZ, RZ, UR7 ;  /* 0x00000007ff037e24 */ /* 0x001fe2000f8e00ff */
[----:B------:R-:W-:Y:S02]  /*0d90*/  UIADD3 UR7, UPT, UPT, -UR8, URZ, URZ ;  /* 0x000000ff08077290 */ /* 0x000fe4000fffe1ff */
[----:B-1----:R-:W-:Y:S02]  /*0da0*/  UIMAD.WIDE UR4, UR6, 0x8, UR4 ;  /* 0x00000008060478a5 */ /* 0x002fe4000f8e0204 */
[----:B------:R-:W-:Y:S02]  /*0db0*/  IADD3 R0, PT, PT, R3, UR6, R30 ;  /* 0x0000000603007c10 */ /* 0x000fe4000fffe01e */
[----:B------:R-:W-:-:S03]  /*0dc0*/  LEA R30, R29, R30, 0x7 ;  /* 0x0000001e1d1e7211 */ /* 0x000fc600078e38ff */
[----:B--2---:R-:W-:-:S07]  /*0dd0*/  IMAD R29, R29, 0x80, R0 ;  /* 0x000000801d1d7824 */ /* 0x004fce00078e0200 */
.L_x_56:
[C---:B------:R-:W-:Y:S01]  /*0de0*/  IMAD.HI.U32 R0, R29.reuse, 0x3, RZ ;  /* 0x000000031d007827 */ /* 0x040fe200078e00ff */
[----:B0-----:R-:W0:Y:S01]  /*0df0*/  MUFU.RCP64H R5, 2.14748262400000000000e+09 ;  /* 0x41dfffff00057908 */ /* 0x001e220000001800 */
[----:B------:R-:W-:Y:S01]  /*0e00*/  MOV R4, 0x1 ;  /* 0x0000000100047802 */ /* 0x000fe20000000f00 */
[----:B------:R-:W-:Y:S01]  /*0e10*/  UIADD3 UR7, UPT, UPT, UR7, 0x1, URZ ;  /* 0x0000000107077890 */ /* 0x000fe2000fffe0ff */
[----:B------:R-:W-:Y:S01]  /*0e20*/  IMAD.IADD R3, R29, 0x1, -R0 ;  /* 0x000000011d037824 */ /* 0x000fe200078e0a00 */
[----:B------:R-:W-:Y:S02]  /*0e30*/  BSSY.RECONVERGENT B1, `(.L_x_54) ;  /* 0x0000023000017945 */ /* 0x000fe40003800200 */
[----:B------:R-:W-:Y:S02]  /*0e40*/  UISETP.NE.AND UP0, UPT, UR7, URZ, UPT ;  /* 0x000000ff0700728c */ /* 0x000fe4000bf05270 */
        /* <DEDUP_REMOVED lines=25> */
[----:B------:R-:W-:-:S04]  /*0fe0*/  IMAD.MOV.U32 R5, RZ, RZ, 0x8 ;  /* 0x00000008ff057424 */ /* 0x000fc800078e00ff */
[----:B------:R-:W-:-:S05]  /*0ff0*/  IMAD.WIDE R4, R30, R5, UR4 ;  /* 0x000000041e047e25 */ /* 0x000fca000f8e0205 */
[----:B------:R-:W-:-:S05]  /*1000*/  FFMA R0, RZ, 27.999998092651367188, R3 ;  /* 0x41dfffffff007823 */ /* 0x000fca0000000003 */
[----:B------:R-:W-:-:S13]  /*1010*/  FSETP.GT.AND P0, PT, |R0|, 1.469367938527859385e-39, PT ;  /* 0x001000000000780b */ /* 0x000fda0003f04200 */
[----:B------:R-:W-:Y:S05]  /*1020*/  @P0 BRA P1, `(.L_x_55) ;  /* 0x00000000000c0947 */ /* 0x000fea0000800000 */
[----:B------:R-:W-:-:S07]  /*1030*/  MOV R32, 0x1050 ;  /* 0x0000105000207802 */ /* 0x000fce0000000f00 */
[----:B------:R-:W-:Y:S05]  /*1040*/  CALL.REL.NOINC `($__internal_1_$__cuda_sm20_div_rn_f64_full) ;  /* 0x0000001000587944 */ /* 0x000fea0003c00000 */
[----:B------:R-:W-:-:S07]  /*1050*/  IMAD.MOV.U32 R3, RZ, RZ, R25 ;  /* 0x000000ffff037224 */ /* 0x000fce00078e0019 */
.L_x_55:
[----:B------:R-:W-:Y:S05]  /*1060*/  BSYNC.RECONVERGENT B1 ;  /* 0x0000000000017941 */ /* 0x000fea0003800200 */
.L_x_54:
[----:B------:R-:W-:Y:S01]  /*1070*/  DFMA R2, R10, R2, UR14 ;  /* 0x0000000e0a027e2b */ /* 0x000fe20008000002 */
[----:B------:R-:W-:Y:S01]  /*1080*/  VIADD R30, R30, 0x80 ;  /* 0x000000801e1e7836 */ /* 0x000fe20000000000 */
[----:B------:R-:W-:-:S05]  /*1090*/  IADD3 R29, PT, PT, R29, 0x80, RZ ;  /* 0x000000801d1d7810 */ /* 0x000fca0007ffe0ff */
[----:B------:R0:W-:Y:S01]  /*10a0*/  STG.E.64 desc[UR10][R4.64], R2 ;  /* 0x0000000204007986 */ /* 0x0001e2000c101b0a */
[----:B------:R-:W-:Y:S05]  /*10b0*/  BRA.U UP0, `(.L_x_56) ;  /* 0xfffffffd00487547 */ /* 0x000fea000b83ffff */
[----:B------:R-:W-:Y:S05]  /*10c0*/  EXIT ;  /* 0x000000000000794d */ /* 0x000fea0003800000 */
.L_x_43:
        /* <DEDUP_REMOVED lines=12> */
[----:B------:R-:W-:Y:S01]  /*1190*/  IMAD.MOV.U32 R5, RZ, RZ, RZ ;  /* 0x000000ffff057224 */ /* 0x000fe200078e00ff */
[----:B------:R-:W-:Y:S01]  /*11a0*/  ULOP3.LUT UR9, UR9, 0x7ffffffc, URZ, 0xc0, !UPT ;  /* 0x7ffffffc09097892 */ /* 0x000fe2000f8ec0ff */
[----:B------:R-:W1:Y:S05]  /*11b0*/  LDCU.64 UR14, c[0x0][0x388] ;  /* 0x00007100ff0e77ac */ /* 0x000e6a0008000a00 */
[----:B------:R-:W-:Y:S01]  /*11c0*/  IMAD.U32 R3, RZ, RZ, UR9 ;  /* 0x00000009ff037e24 */ /* 0x000fe2000f8e00ff */
[----:B0-----:R-:W-:-:S12]  /*11d0*/  UIMAD.WIDE UR4, UR6, 0x8, UR4 ;  /* 0x00000008060478a5 */ /* 0x001fd8000f8e0204 */
.L_x_74:
[C---:B---3--:R-:W-:Y:S01]  /*11e0*/  IMAD R6, R5.reuse, 0x80, R4 ;  /* 0x0000008005067824 */ /* 0x048fe200078e0204 */
[----:B------:R-:W-:Y:S01]  /*11f0*/  IADD3 R5, PT, PT, R5, 0x4, RZ ;  /* 0x0000000405057810 */ /* 0x000fe20007ffe0ff */
[----:B012---:R-:W-:Y:S01]  /*1200*/  IMAD.MOV.U32 R11, RZ, RZ, 0x8 ;  /* 0x00000008ff0b7424 */ /* 0x007fe200078e00ff */
[----:B------:R-:W-:Y:S02]  /*1210*/  BSSY.RECONVERGENT B1, `(.L_x_58) ;  /* 0x000002e000017945 */ /* 0x000fe40003800200 */
[C---:B------:R-:W-:Y:S01]  /*1220*/  ISETP.GE.AND P0, PT, R6.reuse, UR8, PT ;  /* 0x0000000806007c0c */ /* 0x040fe2000bf06270 */
[----:B------:R-:W-:Y:S01]  /*1230*/  IMAD.WIDE R10, R6, R11, UR4 ;  /* 0x00000004060a7e25 */ /* 0x000fe2000f8e020b */
[----:B------:R-:W-:-:S11]  /*1240*/  ISETP.NE.AND P1, PT, R5, R3, PT ;  /* 0x000000030500720c */ /* 0x000fd60003f25270 */
[----:B------:R-:W-:Y:S05]  /*1250*/  @P0 BRA `(.L_x_59) ;  /* 0x0000000000a40947 */ /* 0x000fea0003800000 */
[----:B------:R-:W-:Y:S01]  /*1260*/  VIADD R0, R6, UR7 ;  /* 0x0000000706007c36 */ /* 0x000fe20008000000 */
[----:B------:R-:W0:Y:S01]  /*1270*/  MUFU.RCP64H R15, 2.14748262400000000000e+09 ;  /* 0x41dfffff000f7908 */ /* 0x000e220000001800 */
[----:B------:R-:W-:Y:S01]  /*1280*/  IMAD.MOV.U32 R12, RZ, RZ, -0x800000 ;  /* 0xff800000ff0c7424 */ /* 0x000fe200078e00ff */
[----:B------:R-:W-:Y:S01]  /*1290*/  MOV R13, 0x41dfffff ;  /* 0x41dfffff000d7802 */ /* 0x000fe20000000f00 */
[C---:B------:R-:W-:Y:S01]  /*12a0*/  IMAD.HI.U32 R7, R0.reuse, 0x3, RZ ;  /* 0x0000000300077827 */ /* 0x040fe200078e00ff */
[----:B------:R-:W-:Y:S03]  /*12b0*/  BSSY.RECONVERGENT B2, `(.L_x_60) ;  /* 0x0000021000027945 */ /* 0x000fe60003800200 */
[----:B------:R-:W-:Y:S02]  /*12c0*/  IMAD.IADD R2, R0, 0x1, -R7 ;  /* 0x0000000100027824 */ /* 0x000fe400078e0a07 */
        /* <DEDUP_REMOVED lines=28> */
[----:B-1----:R-:W-:Y:S05]  /*1490*/  CALL.REL.NOINC `($__internal_1_$__cuda_sm20_div_rn_f64_full) ;  /* 0x0000000c00447944 */ /* 0x002fea0003c00000 */
[----:B------:R-:W-:Y:S02]  /*14a0*/  IMAD.MOV.U32 R12, RZ, RZ, R2 ;  /* 0x000000ffff0c7224 */ /* 0x000fe400078e0002 */
[----:B------:R-:W-:-:S07]  /*14b0*/  IMAD.MOV.U32 R13, RZ, RZ, R25 ;  /* 0x000000ffff0d7224 */ /* 0x000fce00078e0019 */
.L_x_61:
[----:B-1----:R-:W-:Y:S05]  /*14c0*/  BSYNC.RECONVERGENT B2 ;  /* 0x0000000000027941 */ /* 0x002fea0003800200 */
.L_x_60:
[----:B------:R-:W-:-:S07]  /*14d0*/  DFMA R12, R8, R12, UR14 ;  /* 0x0000000e080c7e2b */ /* 0x000fce000800000c */
[----:B------:R0:W-:Y:S04]  /*14e0*/  STG.E.64 desc[UR10][R10.64], R12 ;  /* 0x0000000c0a007986 */ /* 0x0001e8000c101b0a */
.L_x_59:
[----:B-1----:R-:W-:Y:S05]  /*14f0*/  BSYNC.RECONVERGENT B1 ;  /* 0x0000000000017941 */ /* 0x002fea0003800200 */
.L_x_58:
[----:B------:R-:W-:Y:S01]  /*1500*/  IADD3 R0, PT, PT, R6, 0x80, RZ ;  /* 0x0000008006007810 */ /* 0x000fe20007ffe0ff */
[----:B------:R-:W-:Y:S03]  /*1510*/  BSSY.RECONVERGENT B1, `(.L_x_62) ;  /* 0x000002c000017945 */ /* 0x000fe60003800200 */
[----:B------:R-:W-:-:S13]  /*1520*/  ISETP.GE.AND P0, PT, R0, UR8, PT ;  /* 0x0000000800007c0c */ /* 0x000fda000bf06270 */
[----:B------:R-:W-:Y:S05]  /*1530*/  @P0 BRA `(.L_x_63) ;  /* 0x0000000000a40947 */ /* 0x000fea0003800000 */
[----:B------:R-:W-:Y:S01]  /*1540*/  VIADD R0, R0, UR7 ;  /* 0x0000000700007c36 */ /* 0x000fe20008000000 */
[----:B------:R-:W1:Y:S01]  /*1550*/  MUFU.RCP64H R15, 2.14748262400000000000e+09 ;  /* 0x41dfffff000f7908 */ /* 0x000e620000001800 */
[----:B0-----:R-:W-:Y:S01]  /*1560*/  IMAD.MOV.U32 R12, RZ, RZ, -0x800000 ;  /* 0xff800000ff0c7424 */ /* 0x001fe200078e00ff */
[----:B------:R-:W-:Y:S01]  /*1570*/  MOV R14, 0x1 ;  /* 0x00000001000e7802 */ /* 0x000fe20000000f00 */
[C---:B------:R-:W-:Y:S01]  /*1580*/  IMAD.HI.U32 R7, R0.reuse, 0x3, RZ ;  /* 0x0000000300077827 */ /* 0x040fe200078e00ff */
[----:B------:R-:W-:Y:S03]  /*1590*/  BSSY.RECONVERGENT B2, `(.L_x_64) ;  /* 0x0000021000027945 */ /* 0x000fe60003800200 */
[----:B------:R-:W-:Y:S02]  /*15a0*/  IMAD.IADD R2, R0, 0x1, -R7 ;  /* 0x0000000100027824 */ /* 0x000fe400078e0a07 */
[----:B------:R-:W-:-:S03]  /*15b0*/  IMAD.MOV.U32 R13, RZ, RZ, 0x41dfffff ;  /* 0x41dfffffff0d7424 */ /* 0x000fc600078e00ff */
[----:B------:R-:W-:-:S04]  /*15c0*/  LEA.HI R2, R2, R7, RZ, 0x1f ;  /* 0x0000000702027211 */ /* 0x000fc800078ff8ff */
[----:B------:R-:W-:Y:S01]  /*15d0*/  SHF.R.U32.HI R7, RZ, 0x1e, R2 ;  /* 0x0000001eff077819 */ /* 0x000fe20000011602 */
[----:B-1----:R-:W-:-:S04]  /*15e0*/  DFMA R18, R14, -R12, 1 ;  /* 0x3ff000000e12742b */ /* 0x002fc8000000080c */
        /* <DEDUP_REMOVED lines=24> */
[----:B------:R-:W-:Y:S05]  /*1770*/  CALL.REL.NOINC `($__internal_1_$__cuda_sm20_div_rn_f64_full) ;  /* 0x00000008008c7944 */ /* 0x000fea0003c00000 */
[----:B------:R-:W-:Y:S02]  /*1780*/  IMAD.MOV.U32 R12, RZ, RZ, R2 ;  /* 0x000000ffff0c7224 */ /* 0x000fe400078e0002 */
[----:B------:R-:W-:-:S07]  /*1790*/  IMAD.MOV.U32 R13, RZ, RZ, R25 ;  /* 0x000000ffff0d7224 */ /* 0x000fce00078e0019 */
.L_x_65:
[----:B------:R-:W-:Y:S05]  /*17a0*/  BSYNC.RECONVERGENT B2 ;  /* 0x0000000000027941 */ /* 0x000fea0003800200 */
.L_x_64:
[----:B------:R-:W-:-:S07]  /*17b0*/  DFMA R12, R8, R12, UR14 ;  /* 0x0000000e080c7e2b */ /* 0x000fce000800000c */
[----:B------:R1:W-:Y:S04]  /*17c0*/  STG.E.64 desc[UR10][R10.64+0x400], R12 ;  /* 0x0004000c0a007986 */ /* 0x0003e8000c101b0a */
.L_x_63:
[----:B------:R-:W-:Y:S05]  /*17d0*/  BSYNC.RECONVERGENT B1 ;  /* 0x0000000000017941 */ /* 0x000fea0003800200 */
.L_x_62:
[----:B------:R-:W-:Y:S01]  /*17e0*/  VIADD R0, R6, 0x100 ;  /* 0x0000010006007836 */ /* 0x000fe20000000000 */
[----:B------:R-:W-:Y:S04]  /*17f0*/  BSSY.RECONVERGENT B1, `(.L_x_66) ;  /* 0x000002c000017945 */ /* 0x000fe80003800200 */
[----:B------:R-:W-:-:S13]  /*1800*/  ISETP.GE.AND P0, PT, R0, UR8, PT ;  /* 0x0000000800007c0c */ /* 0x000fda000bf06270 */
[----:B------:R-:W-:Y:S05]  /*1810*/  @P0 BRA `(.L_x_67) ;  /* 0x0000000000a40947 */ /* 0x000fea0003800000 */
[----:B------:R-:W-:Y:S01]  /*1820*/  IADD3 R0, PT, PT, R0, UR7, RZ ;  /* 0x0000000700007c10 */ /* 0x000fe2000fffe0ff */
[----:B------:R-:W2:Y:S01]  /*1830*/  MUFU.RCP64H R15, 2.14748262400000000000e+09 ;  /* 0x41dfffff000f7908 */ /* 0x000ea20000001800 */
[----:B01----:R-:W-:Y:S01]  /*1840*/  IMAD.MOV.U32 R12, RZ, RZ, -0x800000 ;  /* 0xff800000ff0c7424 */ /* 0x003fe200078e00ff */
[----:B------:R-:W-:Y:S01]  /*1850*/  BSSY.RECONVERGENT B2, `(.L_x_68) ;  /* 0x0000023000027945 */ /* 0x000fe20003800200 */
[----:B------:R-:W-:Y:S02]  /*1860*/  IMAD.MOV.U32 R13, RZ, RZ, 0x41dfffff ;  /* 0x41dfffffff0d7424 */ /* 0x000fe400078e00ff */
[----:B------:R-:W-:-:S04]  /*1870*/  IMAD.HI.U32 R7, R0, 0x3, RZ ;  /* 0x0000000300077827 */ /* 0x000fc800078e00ff */
[----:B------:R-:W-:Y:S02]  /*1880*/  IMAD.IADD R2, R0, 0x1, -R7 ;  /* 0x0000000100027824 */ /* 0x000fe400078e0a07 */
[----:B------:R-:W-:-:S03]  /*1890*/  IMAD.MOV.U32 R14, RZ, RZ, 0x1 ;  /* 0x00000001ff0e7424 */ /* 0x000fc600078e00ff */
[----:B------:R-:W-:-:S03]  /*18a0*/  LEA.HI R2, R2, R7, RZ, 0x1f ;  /* 0x0000000702027211 */ /* 0x000fc600078ff8ff */
[----:B--2---:R-:W-:Y:S01]  /*18b0*/  DFMA R18, R14, -R12, 1 ;  /* 0x3ff000000e12742b */ /* 0x004fe2000000080c */
        /* <DEDUP_REMOVED lines=28> */
.L_x_69:
[----:B------:R-:W-:Y:S05]  /*1a80*/  BSYNC.RECONVERGENT B2 ;  /* 0x0000000000027941 */ /* 0x000fea0003800200 */
.L_x_68:
[----:B------:R-:W-:-:S07]  /*1a90*/  DFMA R12, R8, R12, UR14 ;  /* 0x0000000e080c7e2b */ /* 0x000fce000800000c */
[----:B------:R2:W-:Y:S04]  /*1aa0*/  STG.E.64 desc[UR10][R10.64+0x800], R12 ;  /* 0x0008000c0a007986 */ /* 0x0005e8000c101b0a */
.L_x_67:
[----:B------:R-:W-:Y:S05]  /*1ab0*/  BSYNC.RECONVERGENT B1 ;  /* 0x0000000000017941 */ /* 0x000fea0003800200 */
.L_x_66:
[----:B------:R-:W-:Y:S01]  /*1ac0*/  VIADD R0, R6, 0x180 ;  /* 0x0000018006007836 */ /* 0x000fe20000000000 */
[----:B------:R-:W-:Y:S04]  /*1ad0*/  BSSY.RECONVERGENT B1, `(.L_x_70) ;  /* 0x000002c000017945 */ /* 0x000fe80003800200 */
[----:B------:R-:W-:-:S13]  /*1ae0*/  ISETP.GE.AND P0, PT, R0, UR8, PT ;  /* 0x0000000800007c0c */ /* 0x000fda000bf06270 */
[----:B------:R-:W-:Y:S05]  /*1af0*/  @P0 BRA `(.L_x_71) ;  /* 0x0000000000a40947 */ /* 0x000fea0003800000 */
[----:B------:R-:W-:Y:S01]  /*1b00*/  VIADD R0, R0, UR7 ;  /* 0x0000000700007c36 */ /* 0x000fe20008000000 */
[----:B012---:R-:W0:Y:S01]  /*1b10*/  MUFU.RCP64H R13, 2.14748262400000000000e+09 ;  /* 0x41dfffff000d7908 */ /* 0x007e220000001800 */
[----:B------:R-:W-:Y:S01]  /*1b20*/  IMAD.MOV.U32 R6, RZ, RZ, -0x800000 ;  /* 0xff800000ff067424 */ /* 0x000fe200078e00ff */
[----:B------:R-:W-:Y:S01]  /*1b30*/  BSSY.RECONVERGENT B2, `(.L_x_72) ;  /* 0x0000023000027945 */ /* 0x000fe20003800200 */
[----:B------:R-:W-:-:S04]  /*1b40*/  IMAD.HI.U32 R7, R0, 0x3, RZ ;  /* 0x0000000300077827 */ /* 0x000fc800078e00ff */
[----:B------:R-:W-:Y:S01]  /*1b50*/  IMAD.MOV.U32 R12, RZ, RZ, 0x1 ;  /* 0x00000001ff0c7424 */ /* 0x000fe200078e00ff */
[----:B------:R-:W-:-:S04]  /*1b60*/  IADD3 R2, PT, PT, R0, -R7, RZ ;  /* 0x8000000700027210 */ /* 0x000fc80007ffe0ff */
        /* <DEDUP_REMOVED lines=29> */
[----:B------:R-:W-:Y:S01]  /*1d40*/  MOV R6, R2 ;  /* 0x0000000200067202 */ /* 0x000fe20000000f00 */
[----:B------:R-:W-:-:S07]  /*1d50*/  IMAD.MOV.U32 R7, RZ, RZ, R25 ;  /* 0x000000ffff077224 */ /* 0x000fce00078e0019 */
.L_x_73:
[----:B------:R-:W-:Y:S05]  /*1d60*/  BSYNC.RECONVERGENT B2 ;  /* 0x0000000000027941 */ /* 0x000fea0003800200 */
.L_x_72:
[----:B------:R-:W-:-:S07]  /*1d70*/  DFMA R6, R8, R6, UR14 ;  /* 0x0000000e08067e2b */ /* 0x000fce0008000006 */
[----:B------:R3:W-:Y:S04]  /*1d80*/  STG.E.64 desc[UR10][R10.64+0xc00], R6 ;  /* 0x000c00060a007986 */ /* 0x0007e8000c101b0a */
.L_x_71:
[----:B------:R-:W-:Y:S05]  /*1d90*/  BSYNC.RECONVERGENT B1 ;  /* 0x0000000000017941 */ /* 0x000fea0003800200 */
.L_x_70:
[----:B------:R-:W-:Y:S05]  /*1da0*/  @P1 BRA `(.L_x_74) ;  /* 0xfffffff4000c1947 */ /* 0x000fea000383ffff */
.L_x_57:
[----:B------:R-:W-:-:S13]  /*1db0*/  ISETP.NE.AND P0, PT, RZ, UR13, PT ;  /* 0x0000000dff007c0c */ /* 0x000fda000bf05270 */
[----:B------:R-:W-:Y:S05]  /*1dc0*/  @!P0 EXIT ;  /* 0x000000000000894d */ /* 0x000fea0003800000 */
[----:B------:R-:W4:Y:S01]  /*1dd0*/  LDCU UR7, c[0x0][0x3a8] ;  /* 0x00007500ff0777ac */ /* 0x000f220008000800 */
[----:B------:R-:W5:Y:S01]  /*1de0*/  LDCU.64 UR4, c[0x0][0x3a0] ;  /* 0x00007400ff0477ac */ /* 0x000f620008000a00 */
[----:B------:R-:W0:Y:S01]  /*1df0*/  LDCU.64 UR14, c[0x0][0x388] ;  /* 0x00007100ff0e77ac */ /* 0x000e220008000a00 */
[----:B----4-:R-:W-:Y:S01]  /*1e00*/  IMAD.U32 R5, RZ, RZ, UR7 ;  /* 0x00000007ff057e24 */ /* 0x010fe2000f8e00ff */
[----:B------:R-:W-:Y:S02]  /*1e10*/  UIADD3 UR7, UPT, UPT, -UR13, URZ, URZ ;  /* 0x000000ff0d077290 */ /* 0x000fe4000fffe1ff */
[----:B-----5:R-:W-:Y:S02]  /*1e20*/  UIMAD.WIDE UR4, UR6, 0x8, UR4 ;  /* 0x00000008060478a5 */ /* 0x020fe4000f8e0204 */
[--C-:B------:R-:W-:Y:S01]  /*1e30*/  IADD3 R0, PT, PT, R5, UR6, R4.reuse ;  /* 0x0000000605007c10 */ /* 0x100fe2000fffe004 */
[----:B------:R-:W-:-:S03]  /*1e40*/  IMAD R4, R3, 0x80, R4 ;  /* 0x0000008003047824 */ /* 0x000fc600078e0204 */
[----:B0-----:R-:W-:-:S07]  /*1e50*/  LEA R3, R3, R0, 0x7 ;  /* 0x0000000003037211 */ /* 0x001fce00078e38ff */
.L_x_79:
[----:B------:R-:W-:Y:S01]  /*1e60*/  ISETP.GE.AND P0, PT, R4, UR8, PT ;  /* 0x0000000804007c0c */ /* 0x000fe2000bf06270 */
[----:B------:R-:W-:-:S12]  /*1e70*/  BSSY.RECONVERGENT B1, `(.L_x_75) ;  /* 0x000002c000017945 */ /* 0x000fd80003800200 */
[----:B0-----:R-:W-:Y:S05]  /*1e80*/  @P0 BRA `(.L_x_76) ;  /* 0x0000000000a80947 */ /* 0x001fea0003800000 */
[C---:B------:R-:W-:Y:S01]  /*1e90*/  IMAD.HI.U32 R0, R3.reuse, 0x3, RZ ;  /* 0x0000000303007827 */ /* 0x040fe200078e00ff */
[----:B-123--:R-:W0:Y:S01]  /*1ea0*/  MUFU.RCP64H R11, 2.14748262400000000000e+09 ;  /* 0x41dfffff000b7908 */ /* 0x00ee220000001800 */
[----:B------:R-:W-:Y:S01]  /*1eb0*/  MOV R10, 0x1 ;  /* 0x00000001000a7802 */ /* 0x000fe20000000f00 */
[----:B------:R-:W-:Y:S01]  /*1ec0*/  BSSY.RECONVERGENT B2, `(.L_x_77) ;  /* 0x0000022000027945 */ /* 0x000fe20003800200 */
[----:B------:R-:W-:Y:S02]  /*1ed0*/  IMAD.IADD R5, R3, 0x1, -R0 ;  /* 0x0000000103057824 */ /* 0x000fe400078e0a00 */
[----:B------:R-:W-:Y:S02]  /*1ee0*/  IMAD.MOV.U32 R6, RZ, RZ, -0x800000 ;  /* 0xff800000ff067424 */ /* 0x000fe400078e00ff */
        /* <DEDUP_REMOVED lines=31> */
.L_x_78:
[----:B------:R-:W-:Y:S05]  /*20e0*/  BSYNC.RECONVERGENT B2 ;  /* 0x0000000000027941 */ /* 0x000fea0003800200 */
.L_x_77:
[----:B------:R-:W-:Y:S01]  /*20f0*/  MOV R11, 0x8 ;  /* 0x00000008000b7802 */ /* 0x000fe20000000f00 */
[----:B------:R-:W-:-:S04]  /*2100*/  DFMA R6, R8, R6, UR14 ;  /* 0x0000000e08067e2b */ /* 0x000fc80008000006 */
[----:B------:R-:W-:-:S05]  /*2110*/  IMAD.WIDE R10, R4, R11, UR4 ;  /* 0x00000004040a7e25 */ /* 0x000fca000f8e020b */
[----:B------:R0:W-:Y:S02]  /*2120*/  STG.E.64 desc[UR10][R10.64], R6 ;  /* 0x000000060a007986 */ /* 0x0001e4000c101b0a */
.L_x_76:
[----:B------:R-:W-:Y:S05]  /*2130*/  BSYNC.RECONVERGENT B1 ;  /* 0x0000000000017941 */ /* 0x000fea0003800200 */
.L_x_75:
[----:B------:R-:W-:-:S06]  /*2140*/  UIADD3 UR6, UPT, UPT, UR7, 0x1, URZ ;  /* 0x0000000107067890 */ /* 0x000fcc000fffe0ff */
[----:B------:R-:W-:-:S13]  /*2150*/  ISETP.NE.AND P0, PT, RZ, UR6, PT ;  /* 0x00000006ff007c0c */ /* 0x000fda000bf05270 */
[----:B------:R-:W-:Y:S05]  /*2160*/  @!P0 EXIT ;  /* 0x000000000000894d */ /* 0x000fea0003800000 */
[----:B------:R-:W-:Y:S01]  /*2170*/  VIADD R4, R4, 0x80 ;  /* 0x0000008004047836 */ /* 0x000fe20000000000 */
[----:B------:R-:W-:Y:S01]  /*2180*/  UMOV UR7, UR6 ;  /* 0x0000000600077c82 */ /* 0x000fe20008000000 */
[----:B------:R-:W-:Y:S01]  /*2190*/  VIADD R3, R3, 0x80 ;  /* 0x0000008003037836 */ /* 0x000fe20000000000 */
[----:B------:R-:W-:Y:S06]  /*21a0*/  BRA `(.L_x_79) ;  /* 0xfffffffc002c7947 */ /* 0x000fec000383ffff */
        .weak           $__internal_1_$__cuda_sm20_div_rn_f64_full
        .type           $__internal_1_$__cuda_sm20_div_rn_f64_full,@function
        .size           $__internal_1_$__cuda_sm20_div_rn_f64_full,(.L_x_90 - $__internal_1_$__cuda_sm20_div_rn_f64_full)
$__internal_1_$__cuda_sm20_div_rn_f64_full:
        /* <DEDUP_REMOVED lines=67> */
.L_x_81:
        /* <DEDUP_REMOVED lines=16> */
.L_x_84:
[----:B------:R-:W-:Y:S01]  /*26e0*/  LOP3.LUT R25, R17, 0x80000, RZ, 0xfc, !PT ;  /* 0x0008000011197812 */ /* 0x000fe200078efcff */
[----:B------:R-:W-:Y:S01]  /*26f0*/  IMAD.MOV.U32 R24, RZ, RZ, R16 ;  /* 0x000000ffff187224 */ /* 0x000fe200078e0010 */
[----:B------:R-:W-:Y:S06]  /*2700*/  BRA `(.L_x_82) ;  /* 0x0000000000087947 */ /* 0x000fec0003800000 */
.L_x_83:
[----:B------:R-:W-:Y:S02]  /*2710*/  LOP3.LUT R25, R19, 0x80000, RZ, 0xfc, !PT ;  /* 0x0008000013197812 */ /* 0x000fe400078efcff */
[----:B------:R-:W-:-:S07]  /*2720*/  MOV R24, R18 ;  /* 0x0000001200187202 */ /* 0x000fce0000000f00 */
.L_x_82:
[----:B------:R-:W-:Y:S05]  /*2730*/  BSYNC.RECONVERGENT B0 ;  /* 0x0000000000007941 */ /* 0x000fea0003800200 */
.L_x_80:
[----:B------:R-:W-:Y:S02]  /*2740*/  IMAD.MOV.U32 R33, RZ, RZ, 0x0 ;  /* 0x00000000ff217424 */ /* 0x000fe400078e00ff */
[----:B------:R-:W-:Y:S02]  /*2750*/  IMAD.MOV.U32 R2, RZ, RZ, R24 ;  /* 0x000000ffff027224 */ /* 0x000fe400078e0018 */
[----:B------:R-:W-:Y:S05]  /*2760*/  RET.REL.NODEC R32 `(_ZN3cub18CUB_300001_SM_10006detail9transform16transform_kernelINS2_10policy_hubILb1EN4cuda3std3__45tupleIJN6thrust24THRUST_300001_SM_1000_NS17counting_iteratorIiNSA_11use_defaultESC_SC_EEEEEE10policy1000Ei7fillRngNSA_6detail15normal_iteratorINSA_10device_ptrIdEEEEJSD_EEEvT0_iT1_T2_DpNS2_10kernel_argIT3_EE) ;  /* 0xffffffd820247950 */ /* 0x000fea0003c3ffff */
.L_x_85:
        /* <DEDUP_REMOVED lines=9> */
.L_x_90:


//--------------------- .text._ZN3cub18CUB_300001_SM_10006detail8for_each13static_kernelINS2_12policy_hub_t12policy_500_tEmN6thrust24THRUST_300001_SM_1000_NS8cuda_cub20__uninitialized_fill7functorINS7_10device_ptrIdEEdEEEEvT0_T1_ --------------------------
	.section	.text._ZN3cub18CUB_300001_SM_10006detail8for_each13static_kernelINS2_12policy_hub_t12policy_500_tEmN6thrust24THRUST_300001_SM_1000_NS8cuda_cub20__uninitialized_fill7functorINS7_10device_ptrIdEEdEEEEvT0_T1_,"ax",@progbits
	.align	128
        .global         _ZN3cub18CUB_300001_SM_10006detail8for_each13static_kernelINS2_12policy_hub_t12policy_500_tEmN6thrust24THRUST_300001_SM_1000_NS8cuda_cub20__uninitialized_fill7functorINS7_10device_ptrIdEEdEEEEvT0_T1_
        .type           _ZN3cub18CUB_300001_SM_10006detail8for_each13static_kernelINS2_12policy_hub_t12policy_500_tEmN6thrust24THRUST_300001_SM_1000_NS8cuda_cub20__uninitialized_fill7functorINS7_10device_ptrIdEEdEEEEvT0_T1_,@function
        .size           _ZN3cub18CUB_300001_SM_10006detail8for_each13static_kernelINS2_12policy_hub_t12policy_500_tEmN6thrust24THRUST_300001_SM_1000_NS8cuda_cub20__uninitialized_fill7functorINS7_10device_ptrIdEEdEEEEvT0_T1_,(.L_x_93 - _ZN3cub18CUB_300001_SM_10006detail8for_each13static_kernelINS2_12policy_hub_t12policy_500_tEmN6thrust24THRUST_300001_SM_1000_NS8cuda_cub20__uninitialized_fill7functorINS7_10device_ptrIdEEdEEEEvT0_T1_)
        .other          _ZN3cub18CUB_300001_SM_10006detail8for_each13static_kernelINS2_12policy_hub_t12policy_500_tEmN6thrust24THRUST_300001_SM_1000_NS8cuda_cub20__uninitialized_fill7functorINS7_10device_ptrIdEEdEEEEvT0_T1_,@"STO_CUDA_ENTRY STV_DEFAULT"
_ZN3cub18CUB_300001_SM_10006detail8for_each13static_kernelINS2_12policy_hub_t12policy_500_tEmN6thrust24THRUST_300001_SM_1000_NS8cuda_cub20__uninitialized_fill7functorINS7_10device_ptrIdEEdEEEEvT0_T1_:
.text._ZN3cub18CUB_300001_SM_10006detail8for_each13static_kernelINS2_12policy_hub_t12policy_500_tEmN6thrust24THRUST_300001_SM_1000_NS8cuda_cub20__uninitialized_fill7functorINS7_10device_ptrIdEEdEEEEvT0_T1_:
[----:B------:R-:W-:Y:S08]  /*0000*/  LDC R1, c[0x0][0x37c] ;  /* 0x0000df00ff017b82 */ /* 0x000ff00000000800 */
[----:B------:R-:W0:Y:S01]  /*0010*/  S2UR UR4, SR_CTAID.X ;  /* 0x00000000000479c3 */ /* 0x000e220000002500 */
[----:B------:R-:W1:Y:S01]  /*0020*/  LDCU.64 UR6, c[0x0][0x380] ;  /* 0x00007000ff0677ac */ /* 0x000e620008000a00 */
[----:B------:R-:W2:Y:S01]  /*0030*/  LDCU.64 UR8, c[0x0][0x358] ;  /* 0x00006b00ff0877ac */ /* 0x000ea20008000a00 */
[----:B0-----:R-:W-:-:S04]  /*0040*/  UIMAD.WIDE.U32 UR4, UR4, 0x200, URZ ;  /* 0x00000200040478a5 */ /* 0x001fc8000f8e00ff */
[----:B-1----:R-:W-:-:S04]  /*0050*/  UIADD3 UR6, UP0, UPT, -UR4, UR6, URZ ;  /* 0x0000000604067290 */ /* 0x002fc8000ff1e1ff */
[----:B------:R-:W-:Y:S02]  /*0060*/  UIADD3.X UR7, UPT, UPT, ~UR5, UR7, URZ, UP0, !UPT ;  /* 0x0000000705077290 */ /* 0x000fe400087fe5ff */
[----:B------:R-:W-:-:S04]  /*0070*/  UISETP.GE.U32.AND UP0, UPT, UR6, 0x200, UPT ;  /* 0x000002000600788c */ /* 0x000fc8000bf06070 */
[----:B------:R-:W-:-:S09]  /*0080*/  UISETP.GE.U32.AND.EX UP0, UPT, UR7, URZ, UPT, UP0 ;  /* 0x000000ff0700728c */ /* 0x000fd2000bf06100 */
[----:B--2---:R-:W-:Y:S05]  /*0090*/  BRA.U !UP0, `(.L_x_86) ;  /* 0x0000000108287547 */ /* 0x004fea000b800000 */
[----:B------:R-:W0:Y:S01]  /*00a0*/  S2R R0, SR_TID.X ;  /* 0x0000000000007919 */ /* 0x000e220000002100 */
[----:B------:R-:W1:Y:S01]  /*00b0*/  LDCU.64 UR6, c[0x0][0x388] ;  /* 0x00007100ff0677ac */ /* 0x000e620008000a00 */
[----:B------:R-:W2:Y:S01]  /*00c0*/  LDC.64 R4, c[0x0][0x390] ;  /* 0x0000e400ff047b82 */ /* 0x000ea20000000a00 */
[----:B0-----:R-:W-:-:S05]  /*00d0*/  IADD3 R0, P0, PT, R0, UR4, RZ ;  /* 0x0000000400007c10 */ /* 0x001fca000ff1e0ff */
[----:B------:R-:W-:Y:S01]  /*00e0*/  IMAD.X R3, RZ, RZ, UR5, P0 ;  /* 0x00000005ff037e24 */ /* 0x000fe200080e06ff */
[----:B-1----:R-:W-:-:S04]  /*00f0*/  LEA R2, P0, R0, UR6, 0x3 ;  /* 0x0000000600027c11 */ /* 0x002fc8000f8018ff */
[----:B------:R-:W-:-:S05]  /*0100*/  LEA.HI.X R3, R0, UR7, R3, 0x3, P0 ;  /* 0x0000000700037c11 */ /* 0x000fca00080f1c03 */
[----:B--2---:R-:W-:Y:S04]  /*0110*/  STG.E.64 desc[UR8][R2.64], R4 ;  /* 0x0000000402007986 */ /* 0x004fe8000c101b08 */
[----:B------:R-:W-:Y:S01]  /*0120*/  STG.E.64 desc[UR8][R2.64+0x800], R4 ;  /* 0x0008000402007986 */ /* 0x000fe2000c101b08 */
[----:B------:R-:W-:Y:S05]  /*0130*/  EXIT ;  /* 0x000000000000794d */ /* 0x000fea0003800000 */
.L_x_86:
[----:B------:R-:W0:Y:S01]  /*0140*/  S2R R0, SR_TID.X ;  /* 0x0000000000007919 */ /* 0x000e220000002100 */
[----:B------:R-:W-:Y:S01]  /*0150*/  IMAD.U32 R2, RZ, RZ, UR7 ;  /* 0x00000007ff027e24 */ /* 0x000fe2000f8e00ff */
[----:B------:R-:W1:Y:S01]  /*0160*/  LDCU.64 UR10, c[0x0][0x388] ;  /* 0x00007100ff0a77ac */ /* 0x000e620008000a00 */
[----:B------:R-:W-:Y:S01]  /*0170*/  IMAD.U32 R6, RZ, RZ, UR7 ;  /* 0x00000007ff067e24 */ /* 0x000fe2000f8e00ff */
[----:B0-----:R-:W-:-:S04]  /*0180*/  ISETP.LT.U32.AND P0, PT, R0, UR6, PT ;  /* 0x0000000600007c0c */ /* 0x001fc8000bf01070 */
[----:B------:R-:W-:Y:S01]  /*0190*/  ISETP.GT.U32.AND.EX P0, PT, R2, RZ, PT, P0 ;  /* 0x000000ff0200720c */ /* 0x000fe20003f04100 */
[C---:B------:R-:W-:Y:S01]  /*01a0*/  VIADD R2, R0.reuse, 0x100 ;  /* 0x0000010000027836 */ /* 0x040fe20000000000 */
[----:B------:R-:W-:-:S04]  /*01b0*/  IADD3 R0, P2, PT, R0, UR4, RZ ;  /* 0x0000000400007c10 */ /* 0x000fc8000ff5e0ff */
[----:B------:R-:W-:Y:S01]  /*01c0*/  ISETP.LT.U32.AND P1, PT, R2, UR6, PT ;  /* 0x0000000602007c0c */ /* 0x000fe2000bf21070 */
[----:B------:R-:W-:Y:S01]  /*01d0*/  IMAD.X R3, RZ, RZ, UR5, P2 ;  /* 0x00000005ff037e24 */ /* 0x000fe200090e06ff */
[----:B-1----:R-:W-:Y:S02]  /*01e0*/  LEA R2, P2, R0, UR10, 0x3 ;  /* 0x0000000a00027c11 */ /* 0x002fe4000f8418ff */
[----:B------:R-:W-:Y:S02]  /*01f0*/  ISETP.GT.U32.AND.EX P1, PT, R6, RZ, PT, P1 ;  /* 0x000000ff0600720c */ /* 0x000fe40003f24110 */
[----:B------:R-:W-:Y:S01]  /*0200*/  LEA.HI.X R3, R0, UR11, R3, 0x3, P2 ;  /* 0x0000000b00037c11 */ /* 0x000fe200090f1c03 */
[----:B------:R-:W0:Y:S04]  /*0210*/  @P0 LDC.64 R4, c[0x0][0x390] ;  /* 0x0000e400ff040b82 */ /* 0x000e280000000a00 */
[----:B0-----:R0:W-:Y:S06]  /*0220*/  @P0 STG.E.64 desc[UR8][R2.64], R4 ;  /* 0x0000000402000986 */ /* 0x0011ec000c101b08 */
[----:B------:R-:W-:Y:S05]  /*0230*/  @!P1 EXIT ;  /* 0x000000000000994d */ /* 0x000fea0003800000 */
[----:B0-----:R-:W0:Y:S02]  /*0240*/  LDC.64 R4, c[0x0][0x390] ;  /* 0x0000e400ff047b82 */ /* 0x001e240000000a00 */
[----:B0-----:R-:W-:Y:S01]  /*0250*/  STG.E.64 desc[UR8][R2.64+0x800], R4 ;  /* 0x0008000402007986 */ /* 0x001fe2000c101b08 */
[----:B------:R-:W-:Y:S05]  /*0260*/  EXIT ;  /* 0x000000000000794d */ /* 0x000fea0003800000 */
.L_x_87:
        /* <DEDUP_REMOVED lines=9> */
.L_x_93:


//--------------------- .text._ZN3cub18CUB_300001_SM_10006detail11EmptyKernelIvEEvv --------------------------
	.section	.text._ZN3cub18CUB_300001_SM_10006detail11EmptyKernelIvEEvv,"ax",@progbits
	.align	128
        .global         _ZN3cub18CUB_300001_SM_10006detail11EmptyKernelIvEEvv
        .type           _ZN3cub18CUB_300001_SM_10006detail11EmptyKernelIvEEvv,@function
        .size           _ZN3cub18CUB_300001_SM_10006detail11EmptyKernelIvEEvv,(.L_x_94 - _ZN3cub18CUB_300001_SM_10006detail11EmptyKernelIvEEvv)
        .other          _ZN3cub18CUB_300001_SM_10006detail11EmptyKernelIvEEvv,@"STO_CUDA_ENTRY STV_DEFAULT"
_ZN3cub18CUB_300001_SM_10006detail11EmptyKernelIvEEvv:
.text._ZN3cub18CUB_300001_SM_10006detail11EmptyKernelIvEEvv:
[----:B------:R-:W-:Y:S01]  /*0000*/  LDC R1, c[0x0][0x37c] ;  /* 0x0000df00ff017b82 */ /* 0x000fe20000000800 */
[----:B------:R-:W-:Y:S05]  /*0010*/  EXIT ;  /* 0x000000000000794d */ /* 0x000fea0003800000 */
.L_x_88:
        /* <DEDUP_REMOVED lines=14> */
.L_x_94:


//--------------------- .nv.shared.reserved.0     --------------------------
	.section	.nv.shared.reserved.0,"aw",@nobits
	.weak		__nv_reservedSMEM_offset_0_alias
	.size		__nv_reservedSMEM_offset_0_alias, 0, 64
	.other		__nv_reservedSMEM_offset_0_alias,@"STO_CUDA_RESERVED_SHARED STV_DEFAULT"
__nv_reservedSMEM_offset_0_alias:
	.zero		0
	.zero		64


//--------------------- .nv.global                --------------------------
	.section	.nv.global,"aw",@nobits
.nv.global:
	.type		_ZN30_INTERNAL_37f92302_4_k_cu_main6thrust24THRUST_300001_SM_1000_NS3seqE,@object
	.size		_ZN30_INTERNAL_37f92302_4_k_cu_main6thrust24THRUST_300001_SM_1000_NS3seqE,(_ZN30_INTERNAL_37f92302_4_k_cu_main4cuda3std3__48in_placeE - _ZN30_INTERNAL_37f92302_4_k_cu_main6thrust24THRUST_300001_SM_1000_NS3seqE)
_ZN30_INTERNAL_37f92302_4_k_cu_main6thrust24THRUST_300001_SM_1000_NS3seqE:
	.zero		1
	.type		_ZN30_INTERNAL_37f92302_4_k_cu_main4cuda3std3__48in_placeE,@object
	.size		_ZN30_INTERNAL_37f92302_4_k_cu_main4cuda3std3__48in_placeE,(_ZN30_INTERNAL_37f92302_4_k_cu_main4cuda3std6ranges3__45__cpo4sizeE - _ZN30_INTERNAL_37f92302_4_k_cu_main4cuda3std3__48in_placeE)
_ZN30_INTERNAL_37f92302_4_k_cu_main4cuda3std3__48in_placeE:
	.zero		1
	.type		_ZN30_INTERNAL_37f92302_4_k_cu_main4cuda3std6ranges3__45__cpo4sizeE,@object
	.size		_ZN30_INTERNAL_37f92302_4_k_cu_main4cuda3std6ranges3__45__cpo4sizeE,(_ZN30_INTERNAL_37f92302_4_k_cu_main6thrust24THRUST_300001_SM_1000_NS12placeholders2_3E - _ZN30_INTERNAL_37f92302_4_k_cu_main4cuda3std6ranges3__45__cpo4sizeE)
_ZN30_INTERNAL_37f92302_4_k_cu_main4cuda3std6ranges3__45__cpo4sizeE:
	.zero		1
	.type		_ZN30_INTERNAL_37f92302_4_k_cu_main6thrust24THRUST_300001_SM_1000_NS12placeholders2_3E,@object
	.size		_ZN30_INTERNAL_37f92302_4_k_cu_main6thrust24THRUST_300001_SM_1000_NS12placeholders2_3E,(_ZN30_INTERNAL_37f92302_4_k_cu_main4cuda3std3__45__cpo6cbeginE - _ZN30_INTERNAL_37f92302_4_k_cu_main6thrust24THRUST_300001_SM_1000_NS12placeholders2_3E)
_ZN30_INTERNAL_37f92302_4_k_cu_main6thrust24THRUST_300001_SM_1000_NS12placeholders2_3E:
	.zero		1
	.type		_ZN30_INTERNAL_37f92302_4_k_cu_main4cuda3std3__45__cpo6cbeginE,@object
	.size		_ZN30_INTERNAL_37f92302_4_k_cu_main4cuda3std3__45__cpo6cbeginE,(_ZN30_INTERNAL_37f92302_4_k_cu_main4cuda3std6ranges3__45__cpo6cbeginE - _ZN30_INTERNAL_37f92302_4_k_cu_main4cuda3std3__45__cpo6cbeginE)
_ZN30_INTERNAL_37f92302_4_k_cu_main4cuda3std3__45__cpo6cbeginE:
	.zero		1
	.type		_ZN30_INTERNAL_37f92302_4_k_cu_main4cuda3std6ranges3__45__cpo6cbeginE,@object
	.size		_ZN30_INTERNAL_37f92302_4_k_cu_main4cuda3std6ranges3__45__cpo6cbeginE,(_ZN30_INTERNAL_37f92302_4_k_cu_main6thrust24THRUST_300001_SM_1000_NS12placeholders2_7E - _ZN30_INTERNAL_37f92302_4_k_cu_main4cuda3std6ranges3__45__cpo6cbeginE)
_ZN30_INTERNAL_37f92302_4_k_cu_main4cuda3std6ranges3__45__cpo6cbeginE:
	.zero		1
	.type		_ZN30_INTERNAL_37f92302_4_k_cu_main6thrust24THRUST_300001_SM_1000_NS12placeholders2_7E,@object
	.size		_ZN30_INTERNAL_37f92302_4_k_cu_main6thrust24THRUST_300001_SM_1000_NS12placeholders2_7E,(_ZN30_INTERNAL_37f92302_4_k_cu_main4cuda3std3__45__cpo7crbeginE - _ZN30_INTERNAL_37f92302_4_k_cu_main6thrust24THRUST_300001_SM_1000_NS12placeholders2_7E)
_ZN30_INTERNAL_37f92302_4_k_cu_main6thrust24THRUST_300001_SM_1000_NS12placeholders2_7E:
	.zero		1
	.type		_ZN30_INTERNAL_37f92302_4_k_cu_main4cuda3std3__45__cpo7crbeginE,@object
	.size		_ZN30_INTERNAL_37f92302_4_k_cu_main4cuda3std3__45__cpo7crbeginE,(_ZN30_INTERNAL_37f92302_4_k_cu_main4cuda3std6ranges3__45__cpo4nextE - _ZN30_INTERNAL_37f92302_4_k_cu_main4cuda3std3__45__cpo7crbeginE)
_ZN30_INTERNAL_37f92302_4_k_cu_main4cuda3std3__45__cpo7crbeginE:
	.zero		1
	.type		_ZN30_INTERNAL_37f92302_4_k_cu_main4cuda3std6ranges3__45__cpo4nextE,@object
	.size		_ZN30_INTERNAL_37f92302_4_k_cu_main4cuda3std6ranges3__45__cpo4nextE,(_ZN30_INTERNAL_37f92302_4_k_cu_main4cuda3std6ranges3__45__cpo4swapE - _ZN30_INTERNAL_37f92302_4_k_cu_main4cuda3std6ranges3__45__cpo4nextE)
_ZN30_INTERNAL_37f92302_4_k_cu_main4cuda3std6ranges3__45__cpo4nextE:
	.zero		1
	.type		_ZN30_INTERNAL_37f92302_4_k_cu_main4cuda3std6ranges3__45__cpo4swapE,@object
	.size		_ZN30_INTERNAL_37f92302_4_k_cu_main4cuda3std6ranges3__45__cpo4swapE,(_ZN30_INTERNAL_37f92302_4_k_cu_main6thrust24THRUST_300001_SM_1000_NS8cuda_cub10par_nosyncE - _ZN30_INTERNAL_37f92302_4_k_cu_main4cuda3std6ranges3__45__cpo4swapE)
_ZN30_INTERNAL_37f92302_4_k_cu_main4cuda3std6ranges3__45__cpo4swapE:
	.zero		1
	.type		_ZN30_INTERNAL_37f92302_4_k_cu_main6thrust24THRUST_300001_SM_1000_NS8cuda_cub10par_nosyncE,@object
	.size		_ZN30_INTERNAL_37f92302_4_k_cu_main6thrust24THRUST_300001_SM_1000_NS8cuda_cub10par_nosyncE,(_ZN30_INTERNAL_37f92302_4_k_cu_main6thrust24THRUST_300001_SM_1000_NS12placeholders2_9E - _ZN30_INTERNAL_37f92302_4_k_cu_main6thrust24THRUST_300001_SM_1000_NS8cuda_cub10par_nosyncE)
_ZN30_INTERNAL_37f92302_4_k_cu_main6thrust24THRUST_300001_SM_1000_NS8cuda_cub10par_nosyncE:
	.zero		1
	.type		_ZN30_INTERNAL_37f92302_4_k_cu_main6thrust24THRUST_300001_SM_1000_NS12placeholders2_9E,@object
	.size		_ZN30_INTERNAL_37f92302_4_k_cu_main6thrust24THRUST_300001_SM_1000_NS12placeholders2_9E,(_ZN30_INTERNAL_37f92302_4_k_cu_main4cuda3std3__432_GLOBAL__N__37f92302_4_k_cu_main6ignoreE - _ZN30_INTERNAL_37f92302_4_k_cu_main6thrust24THRUST_300001_SM_1000_NS12placeholders2_9E)
_ZN30_INTERNAL_37f92302_4_k_cu_main6thrust24THRUST_300001_SM_1000_NS12placeholders2_9E:
	.zero		1
	.type		_ZN30_INTERNAL_37f92302_4_k_cu_main4cuda3std3__432_GLOBAL__N__37f92302_4_k_cu_main6ignoreE,@object
	.size		_ZN30_INTERNAL_37f92302_4_k_cu_main4cuda3std3__432_GLOBAL__N__37f92302_4_k_cu_main6ignoreE,(_ZN30_INTERNAL_37f92302_4_k_cu_main4cuda3std6ranges3__45__cpo4dataE - _ZN30_INTERNAL_37f92302_4_k_cu_main4cuda3std3__432_GLOBAL__N__37f92302_4_k_cu_main6ignoreE)
_ZN30_INTERNAL_37f92302_4_k_cu_main4cuda3std3__432_GLOBAL__N__37f92302_4_k_cu_main6ignoreE:
	.zero		1
	.type		_ZN30_INTERNAL_37f92302_4_k_cu_main4cuda3std6ranges3__45__cpo4dataE,@object
	.size		_ZN30_INTERNAL_37f92302_4_k_cu_main4cuda3std6ranges3__45__cpo4dataE,(_ZN30_INTERNAL_37f92302_4_k_cu_main6thrust24THRUST_300001_SM_1000_NS12placeholders2_1E - _ZN30_INTERNAL_37f92302_4_k_cu_main4cuda3std6ranges3__45__cpo4dataE)
_ZN30_INTERNAL_37f92302_4_k_cu_main4cuda3std6ranges3__45__cpo4dataE:
	.zero		1
	.type		_ZN30_INTERNAL_37f92302_4_k_cu_main6thrust24THRUST_300001_SM_1000_NS12placeholders2_1E,@object
	.size		_ZN30_INTERNAL_37f92302_4_k_cu_main6thrust24THRUST_300001_SM_1000_NS12placeholders2_1E,(_ZN30_INTERNAL_37f92302_4_k_cu_main4cuda3std3__45__cpo5beginE - _ZN30_INTERNAL_37f92302_4_k_cu_main6thrust24THRUST_300001_SM_1000_NS12placeholders2_1E)
_ZN30_INTERNAL_37f92302_4_k_cu_main6thrust24THRUST_300001_SM_1000_NS12placeholders2_1E:
	.zero		1
	.type		_ZN30_INTERNAL_37f92302_4_k_cu_main4cuda3std3__45__cpo5beginE,@object
	.size		_ZN30_INTERNAL_37f92302_4_k_cu_main4cuda3std3__45__cpo5beginE,(_ZN30_INTERNAL_37f92302_4_k_cu_main4cuda3std6ranges3__45__cpo5beginE - _ZN30_INTERNAL_37f92302_4_k_cu_main4cuda3std3__45__cpo5beginE)
_ZN30_INTERNAL_37f92302_4_k_cu_main4cuda3std3__45__cpo5beginE:
	.zero		1
	.type		_ZN30_INTERNAL_37f92302_4_k_cu_main4cuda3std6ranges3__45__cpo5beginE,@object
	.size		_ZN30_INTERNAL_37f92302_4_k_cu_main4cuda3std6ranges3__45__cpo5beginE,(_ZN30_INTERNAL_37f92302_4_k_cu_main6thrust24THRUST_300001_SM_1000_NS12placeholders2_5E - _ZN30_INTERNAL_37f92302_4_k_cu_main4cuda3std6ranges3__45__cpo5beginE)
_ZN30_INTERNAL_37f92302_4_k_cu_main4cuda3std6ranges3__45__cpo5beginE:
	.zero		1
	.type		_ZN30_INTERNAL_37f92302_4_k_cu_main6thrust24THRUST_300001_SM_1000_NS12placeholders2_5E,@object
	.size		_ZN30_INTERNAL_37f92302_4_k_cu_main6thrust24THRUST_300001_SM_1000_NS12placeholders2_5E,(_ZN30_INTERNAL_37f92302_4_k_cu_main4cuda3std3__45__cpo6rbeginE - _ZN30_INTERNAL_37f92302_4_k_cu_main6thrust24THRUST_300001_SM_1000_NS12placeholders2_5E)
_ZN30_INTERNAL_37f92302_4_k_cu_main6thrust24THRUST_300001_SM_1000_NS12placeholders2_5E:
	.zero		1
	.type		_ZN30_INTERNAL_37f92302_4_k_cu_main4cuda3std3__45__cpo6rbeginE,@object
	.size		_ZN30_INTERNAL_37f92302_4_k_cu_main4cuda3std3__45__cpo6rbeginE,(_ZN30_INTERNAL_37f92302_4_k_cu_main4cuda3std6ranges3__45__cpo7advanceE - _ZN30_INTERNAL_37f92302_4_k_cu_main4cuda3std3__45__cpo6rbeginE)
_ZN30_INTERNAL_37f92302_4_k_cu_main4cuda3std3__45__cpo6rbeginE:
	.zero		1
	.type		_ZN30_INTERNAL_37f92302_4_k_cu_main4cuda3std6ranges3__45__cpo7advanceE,@object
	.size		_ZN30_INTERNAL_37f92302_4_k_cu_main4cuda3std6ranges3__45__cpo7advanceE,(_ZN30_INTERNAL_37f92302_4_k_cu_main4cuda3std3__47nulloptE - _ZN30_INTERNAL_37f92302_4_k_cu_main4cuda3std6ranges3__45__cpo7advanceE)
_ZN30_INTERNAL_37f92302_4_k_cu_main4cuda3std6ranges3__45__cpo7advanceE:
	.zero		1
	.type		_ZN30_INTERNAL_37f92302_4_k_cu_main4cuda3std3__47nulloptE,@object
	.size		_ZN30_INTERNAL_37f92302_4_k_cu_main4cuda3std3__47nulloptE,(_ZN30_INTERNAL_37f92302_4_k_cu_main4cuda3std6ranges3__45__cpo8distanceE - _ZN30_INTERNAL_37f92302_4_k_cu_main4cuda3std3__47nulloptE)
_ZN30_INTERNAL_37f92302_4_k_cu_main4cuda3std3__47nulloptE:
	.zero		1
	.type		_ZN30_INTERNAL_37f92302_4_k_cu_main4cuda3std6ranges3__45__cpo8distanceE,@object
	.size		_ZN30_INTERNAL_37f92302_4_k_cu_main4cuda3std6ranges3__45__cpo8distanceE,(_ZN30_INTERNAL_37f92302_4_k_cu_main6thrust24THRUST_300001_SM_1000_NS12placeholders3_10E - _ZN30_INTERNAL_37f92302_4_k_cu_main4cuda3std6ranges3__45__cpo8distanceE)
_ZN30_INTERNAL_37f92302_4_k_cu_main4cuda3std6ranges3__45__cpo8distanceE:
	.zero		1
	.type		_ZN30_INTERNAL_37f92302_4_k_cu_main6thrust24THRUST_300001_SM_1000_NS12placeholders3_10E,@object
	.size		_ZN30_INTERNAL_37f92302_4_k_cu_main6thrust24THRUST_300001_SM_1000_NS12placeholders3_10E,(_ZN30_INTERNAL_37f92302_4_k_cu_main4cuda3std3__419piecewise_constructE - _ZN30_INTERNAL_37f92302_4_k_cu_main6thrust24THRUST_300001_SM_1000_NS12placeholders3_10E)
_ZN30_INTERNAL_37f92302_4_k_cu_main6thrust24THRUST_300001_SM_1000_NS12placeholders3_10E:
	.zero		1
	.type		_ZN30_INTERNAL_37f92302_4_k_cu_main4cuda3std3__419piecewise_constructE,@object
	.size		_ZN30_INTERNAL_37f92302_4_k_cu_main4cuda3std3__419piecewise_constructE,(_ZN30_INTERNAL_37f92302_4_k_cu_main4cuda3std6ranges3__45__cpo5cdataE - _ZN30_INTERNAL_37f92302_4_k_cu_main4cuda3std3__419piecewise_constructE)
_ZN30_INTERNAL_37f92302_4_k_cu_main4cuda3std3__419piecewise_constructE:
	.zero		1
	.type		_ZN30_INTERNAL_37f92302_4_k_cu_main4cuda3std6ranges3__45__cpo5cdataE,@object
	.size		_ZN30_INTERNAL_37f92302_4_k_cu_main4cuda3std6ranges3__45__cpo5cdataE,(_ZN30_INTERNAL_37f92302_4_k_cu_main6thrust24THRUST_300001_SM_1000_NS12placeholders2_2E - _ZN30_INTERNAL_37f92302_4_k_cu_main4cuda3std6ranges3__45__cpo5cdataE)
_ZN30_INTERNAL_37f92302_4_k_cu_main4cuda3std6ranges3__45__cpo5cdataE:
	.zero		1
	.type		_ZN30_INTERNAL_37f92302_4_k_cu_main6thrust24THRUST_300001_SM_1000_NS12placeholders2_2E,@object
	.size		_ZN30_INTERNAL_37f92302_4_k_cu_main6thrust24THRUST_300001_SM_1000_NS12placeholders2_2E,(_ZN30_INTERNAL_37f92302_4_k_cu_main4cuda3std3__45__cpo3endE - _ZN30_INTERNAL_37f92302_4_k_cu_main6thrust24THRUST_300001_SM_1000_NS12placeholders2_2E)
_ZN30_INTERNAL_37f92302_4_k_cu_main6thrust24THRUST_300001_SM_1000_NS12placeholders2_2E:
	.zero		1
	.type		_ZN30_INTERNAL_37f92302_4_k_cu_main4cuda3std3__45__cpo3endE,@object
	.size		_ZN30_INTERNAL_37f92302_4_k_cu_main4cuda3std3__45__cpo3endE,(_ZN30_INTERNAL_37f92302_4_k_cu_main4cuda3std6ranges3__45__cpo3endE - _ZN30_INTERNAL_37f92302_4_k_cu_main4cuda3std3__45__cpo3endE)
_ZN30_INTERNAL_37f92302_4_k_cu_main4cuda3std3__45__cpo3endE:
	.zero		1
	.type		_ZN30_INTERNAL_37f92302_4_k_cu_main4cuda3std6ranges3__45__cpo3endE,@object
	.size		_ZN30_INTERNAL_37f92302_4_k_cu_main4cuda3std6ranges3__45__cpo3endE,(_ZN30_INTERNAL_37f92302_4_k_cu_main6thrust24THRUST_300001_SM_1000_NS12placeholders2_6E - _ZN30_INTERNAL_37f92302_4_k_cu_main4cuda3std6ranges3__45__cpo3endE)
_ZN30_INTERNAL_37f92302_4_k_cu_main4cuda3std6ranges3__45__cpo3endE:
	.zero		1
	.type		_ZN30_INTERNAL_37f92302_4_k_cu_main6thrust24THRUST_300001_SM_1000_NS12placeholders2_6E,@object
	.size		_ZN30_INTERNAL_37f92302_4_k_cu_main6thrust24THRUST_300001_SM_1000_NS12placeholders2_6E,(_ZN30_INTERNAL_37f92302_4_k_cu_main4cuda3std3__45__cpo4rendE - _ZN30_INTERNAL_37f92302_4_k_cu_main6thrust24THRUST_300001_SM_1000_NS12placeholders2_6E)
_ZN30_INTERNAL_37f92302_4_k_cu_main6thrust24THRUST_300001_SM_1000_NS12placeholders2_6E:
	.zero		1
	.type		_ZN30_INTERNAL_37f92302_4_k_cu_main4cuda3std3__45__cpo4rendE,@object
	.size		_ZN30_INTERNAL_37f92302_4_k_cu_main4cuda3std3__45__cpo4rendE,(_ZN30_INTERNAL_37f92302_4_k_cu_main4cuda3std6ranges3__45__cpo9iter_swapE - _ZN30_INTERNAL_37f92302_4_k_cu_main4cuda3std3__45__cpo4rendE)
_ZN30_INTERNAL_37f92302_4_k_cu_main4cuda3std3__45__cpo4rendE:
	.zero		1
	.type		_ZN30_INTERNAL_37f92302_4_k_cu_main4cuda3std6ranges3__45__cpo9iter_swapE,@object
	.size		_ZN30_INTERNAL_37f92302_4_k_cu_main4cuda3std6ranges3__45__cpo9iter_swapE,(_ZN30_INTERNAL_37f92302_4_k_cu_main4cuda3std3__48unexpectE - _ZN30_INTERNAL_37f92302_4_k_cu_main4cuda3std6ranges3__45__cpo9iter_swapE)
_ZN30_INTERNAL_37f92302_4_k_cu_main4cuda3std6ranges3__45__cpo9iter_swapE:
	.zero		1
	.type		_ZN30_INTERNAL_37f92302_4_k_cu_main4cuda3std3__48unexpectE,@object
	.size		_ZN30_INTERNAL_37f92302_4_k_cu_main4cuda3std3__48unexpectE,(_ZN30_INTERNAL_37f92302_4_k_cu_main6thrust24THRUST_300001_SM_1000_NS8cuda_cub3parE - _ZN30_INTERNAL_37f92302_4_k_cu_main4cuda3std3__48unexpectE)
_ZN30_INTERNAL_37f92302_4_k_cu_main4cuda3std3__48unexpectE:
	.zero		1
	.type		_ZN30_INTERNAL_37f92302_4_k_cu_main6thrust24THRUST_300001_SM_1000_NS8cuda_cub3parE,@object
	.size		_ZN30_INTERNAL_37f92302_4_k_cu_main6thrust24THRUST_300001_SM_1000_NS8cuda_cub3parE,(_ZN30_INTERNAL_37f92302_4_k_cu_main6thrust24THRUST_300001_SM_1000_NS12placeholders2_4E - _ZN30_INTERNAL_37f92302_4_k_cu_main6thrust24THRUST_300001_SM_1000_NS8cuda_cub3parE)
_ZN30_INTERNAL_37f92302_4_k_cu_main6thrust24THRUST_300001_SM_1000_NS8cuda_cub3parE:
	.zero		1
	.type		_ZN30_INTERNAL_37f92302_4_k_cu_main6thrust24THRUST_300001_SM_1000_NS12placeholders2_4E,@object
	.size		_ZN30_INTERNAL_37f92302_4_k_cu_main6thrust24THRUST_300001_SM_1000_NS12placeholders2_4E,(_ZN30_INTERNAL_37f92302_4_k_cu_main4cuda3std3__45__cpo4cendE - _ZN30_INTERNAL_37f92302_4_k_cu_main6thrust24THRUST_300001_SM_1000_NS12placeholders2_4E)
_ZN30_INTERNAL_37f92302_4_k_cu_main6thrust24THRUST_300001_SM_1000_NS12placeholders2_4E:
	.zero		1
	.type		_ZN30_INTERNAL_37f92302_4_k_cu_main4cuda3std3__45__cpo4cendE,@object
	.size		_ZN30_INTERNAL_37f92302_4_k_cu_main4cuda3std3__45__cpo4cendE,(_ZN30_INTERNAL_37f92302_4_k_cu_main4cuda3std6ranges3__45__cpo4cendE - _ZN30_INTERNAL_37f92302_4_k_cu_main4cuda3std3__45__cpo4cendE)
_ZN30_INTERNAL_37f92302_4_k_cu_main4cuda3std3__45__cpo4cendE:
	.zero		1
	.type		_ZN30_INTERNAL_37f92302_4_k_cu_main4cuda3std6ranges3__45__cpo4cendE,@object
	.size		_ZN30_INTERNAL_37f92302_4_k_cu_main4cuda3std6ranges3__45__cpo4cendE,(_ZN30_INTERNAL_37f92302_4_k_cu_main4cuda3std3__420unreachable_sentinelE - _ZN30_INTERNAL_37f92302_4_k_cu_main4cuda3std6ranges3__45__cpo4cendE)
_ZN30_INTERNAL_37f92302_4_k_cu_main4cuda3std6ranges3__45__cpo4cendE:
	.zero		1
	.type		_ZN30_INTERNAL_37f92302_4_k_cu_main4cuda3std3__420unreachable_sentinelE,@object
	.size		_ZN30_INTERNAL_37f92302_4_k_cu_main4cuda3std3__420unreachable_sentinelE,(_ZN30_INTERNAL_37f92302_4_k_cu_main4cuda3std6ranges3__45__cpo5ssizeE - _ZN30_INTERNAL_37f92302_4_k_cu_main4cuda3std3__420unreachable_sentinelE)
_ZN30_INTERNAL_37f92302_4_k_cu_main4cuda3std3__420unreachable_sentinelE:
	.zero		1
	.type		_ZN30_INTERNAL_37f92302_4_k_cu_main4cuda3std6ranges3__45__cpo5ssizeE,@object
	.size		_ZN30_INTERNAL_37f92302_4_k_cu_main4cuda3std6ranges3__45__cpo5ssizeE,(_ZN30_INTERNAL_37f92302_4_k_cu_main6thrust24THRUST_300001_SM_1000_NS12placeholders2_8E - _ZN30_INTERNAL_37f92302_4_k_cu_main4cuda3std6ranges3__45__cpo5ssizeE)
_ZN30_INTERNAL_37f92302_4_k_cu_main4cuda3std6ranges3__45__cpo5ssizeE:
	.zero		1
	.type		_ZN30_INTERNAL_37f92302_4_k_cu_main6thrust24THRUST_300001_SM_1000_NS12placeholders2_8E,@object
	.size		_ZN30_INTERNAL_37f92302_4_k_cu_main6thrust24THRUST_300001_SM_1000_NS12placeholders2_8E,(_ZN30_INTERNAL_37f92302_4_k_cu_main4cuda3std3__45__cpo5crendE - _ZN30_INTERNAL_37f92302_4_k_cu_main6thrust24THRUST_300001_SM_1000_NS12placeholders2_8E)
_ZN30_INTERNAL_37f92302_4_k_cu_main6thrust24THRUST_300001_SM_1000_NS12placeholders2_8E:
	.zero		1
	.type		_ZN30_INTERNAL_37f92302_4_k_cu_main4cuda3std3__45__cpo5crendE,@object
	.size		_ZN30_INTERNAL_37f92302_4_k_cu_main4cuda3std3__45__cpo5crendE,(_ZN30_INTERNAL_37f92302_4_k_cu_main4cuda3std6ranges3__45__cpo4prevE - _ZN30_INTERNAL_37f92302_4_k_cu_main4cuda3std3__45__cpo5crendE)
_ZN30_INTERNAL_37f92302_4_k_cu_main4cuda3std3__45__cpo5crendE:
	.zero		1
	.type		_ZN30_INTERNAL_37f92302_4_k_cu_main4cuda3std6ranges3__45__cpo4prevE,@object
	.size		_ZN30_INTERNAL_37f92302_4_k_cu_main4cuda3std6ranges3__45__cpo4prevE,(_ZN30_INTERNAL_37f92302_4_k_cu_main4cuda3std6ranges3__45__cpo9iter_moveE - _ZN30_INTERNAL_37f92302_4_k_cu_main4cuda3std6ranges3__45__cpo4prevE)
_ZN30_INTERNAL_37f92302_4_k_cu_main4cuda3std6ranges3__45__cpo4prevE:
	.zero		1
	.type		_ZN30_INTERNAL_37f92302_4_k_cu_main4cuda3std6ranges3__45__cpo9iter_moveE,@object
	.size		_ZN30_INTERNAL_37f92302_4_k_cu_main4cuda3std6ranges3__45__cpo9iter_moveE,(_ZN30_INTERNAL_37f92302_4_k_cu_main6thrust24THRUST_300001_SM_1000_NS6system6detail10sequential3seqE - _ZN30_INTERNAL_37f92302_4_k_cu_main4cuda3std6ranges3__45__cpo9iter_moveE)
_ZN30_INTERNAL_37f92302_4_k_cu_main4cuda3std6ranges3__45__cpo9iter_moveE:
	.zero		1
	.type		_ZN30_INTERNAL_37f92302_4_k_cu_main6thrust24THRUST_300001_SM_1000_NS6system6detail10sequential3seqE,@object
	.size		_ZN30_INTERNAL_37f92302_4_k_cu_main6thrust24THRUST_300001_SM_1000_NS6system6detail10sequential3seqE,(.L_31 - _ZN30_INTERNAL_37f92302_4_k_cu_main6thrust24THRUST_300001_SM_1000_NS6system6detail10sequential3seqE)
_ZN30_INTERNAL_37f92302_4_k_cu_main6thrust24THRUST_300001_SM_1000_NS6system6detail10sequential3seqE:
	.zero		1
.L_31:


//--------------------- .nv.constant0._ZN3cub18CUB_300001_SM_10006detail9transform16transform_kernelINS2_10policy_hubILb1EN4cuda3std3__45tupleIJN6thrust24THRUST_300001_SM_1000_NS17counting_iteratorIiNSA_11use_defaultESC_SC_EEEEEE10policy1000El7fillRngNSA_6detail15normal_iteratorINSA_10device_ptrIdEEEEJSD_EEEvT0_iT1_T2_DpNS2_10kernel_argIT3_EE --------------------------
	.section	.nv.constant0._ZN3cub18CUB_300001_SM_10006detail9transform16transform_kernelINS2_10policy_hubILb1EN4cuda3std3__45tupleIJN6thrust24THRUST_300001_SM_1000_NS17counting_iteratorIiNSA_11use_defaultESC_SC_EEEEEE10policy1000El7fillRngNSA_6detail15normal_iteratorINSA_10device_ptrIdEEEEJSD_EEEvT0_iT1_T2_DpNS2_10kernel_argIT3_EE,"a",@progbits
	.sectionflags	@""
	.align	4
.nv.constant0._ZN3cub18CUB_300001_SM_10006detail9transform16transform_kernelINS2_10policy_hubILb1EN4cuda3std3__45tupleIJN6thrust24THRUST_300001_SM_1000_NS17counting_iteratorIiNSA_11use_defaultESC_SC_EEEEEE10policy1000El7fillRngNSA_6detail15normal_iteratorINSA_10device_ptrIdEEEEJSD_EEEvT0_iT1_T2_DpNS2_10kernel_argIT3_EE:
	.zero		960


//--------------------- .nv.constant0._ZN3cub18CUB_300001_SM_10006detail9transform16transform_kernelINS2_10policy_hubILb1EN4cuda3std3__45tupleIJN6thrust24THRUST_300001_SM_1000_NS17counting_iteratorIiNSA_11use_defaultESC_SC_EEEEEE10policy1000Ei7fillRngNSA_6detail15normal_iteratorINSA_10device_ptrIdEEEEJSD_EEEvT0_iT1_T2_DpNS2_10kernel_argIT3_EE --------------------------
	.section	.nv.constant0._ZN3cub18CUB_300001_SM_10006detail9transform16transform_kernelINS2_10policy_hubILb1EN4cuda3std3__45tupleIJN6thrust24THRUST_300001_SM_1000_NS17counting_iteratorIiNSA_11use_defaultESC_SC_EEEEEE10policy1000Ei7fillRngNSA_6detail15normal_iteratorINSA_10device_ptrIdEEEEJSD_EEEvT0_iT1_T2_DpNS2_10kernel_argIT3_EE,"a",@progbits
	.sectionflags	@""
	.align	4
.nv.constant0._ZN3cub18CUB_300001_SM_10006detail9transform16transform_kernelINS2_10policy_hubILb1EN4cuda3std3__45tupleIJN6thrust24THRUST_300001_SM_1000_NS17counting_iteratorIiNSA_11use_defaultESC_SC_EEEEEE10policy1000Ei7fillRngNSA_6detail15normal_iteratorINSA_10device_ptrIdEEEEJSD_EEEvT0_iT1_T2_DpNS2_10kernel_argIT3_EE:
	.zero		952


//--------------------- .nv.constant0._ZN3cub18CUB_300001_SM_10006detail8for_each13static_kernelINS2_12policy_hub_t12policy_500_tEmN6thrust24THRUST_300001_SM_1000_NS8cuda_cub20__uninitialized_fill7functorINS7_10device_ptrIdEEdEEEEvT0_T1_ --------------------------
	.section	.nv.constant0._ZN3cub18CUB_300001_SM_10006detail8for_each13static_kernelINS2_12policy_hub_t12policy_500_tEmN6thrust24THRUST_300001_SM_1000_NS8cuda_cub20__uninitialized_fill7functorINS7_10device_ptrIdEEdEEEEvT0_T1_,"a",@progbits
	.sectionflags	@""
	.align	4
.nv.constant0._ZN3cub18CUB_300001_SM_10006detail8for_each13static_kernelINS2_12policy_hub_t12policy_500_tEmN6thrust24THRUST_300001_SM_1000_NS8cuda_cub20__uninitialized_fill7functorINS7_10device_ptrIdEEdEEEEvT0_T1_:
	.zero		920


//--------------------- .nv.constant0._ZN3cub18CUB_300001_SM_10006detail11EmptyKernelIvEEvv --------------------------
	.section	.nv.constant0._ZN3cub18CUB_300001_SM_10006detail11EmptyKernelIvEEvv,"a",@progbits
	.sectionflags	@""
	.align	4
.nv.constant0._ZN3cub18CUB_300001_SM_10006detail11EmptyKernelIvEEvv:
	.zero		896


//--------------------- SYMBOLS --------------------------

	.type		.nv.reservedSmem.offset0,@object
	.size		.nv.reservedSmem.offset0,0x4
